	.target	sm_100a

	.elftype	@"ET_EXEC"


//--------------------- .note.nv.tkinfo           --------------------------
	.section	.note.nv.tkinfo,"",@"SHT_NOTE"
	.sectionflags	@"SHF_NOTE_NV_TKINFO"
	.tkinfo
        /*0018*/ 	.word	0x00000081
        /*0030*/ 	.string	""
        /*0030*/ 	.string	"ptxas-blackwell"
        /*0030*/ 	.string	"Cuda compilation tools, release 12.9, V12.9.86"
        /*0030*/ 	.string	"Build cuda_12.9.r12.9/compiler.36037853_0"
        /*0030*/ 	.string	"-v  -suppress-debug-info  -lineinfo  -arch sm_100a "



//--------------------- .note.nv.cuver            --------------------------
	.section	.note.nv.cuver,"",@"SHT_NOTE"
	.sectionflags	@"SHF_NOTE_NV_CUVER"
        /*0018*/ 	.short	0x0001
        /*001a*/ 	.short	0x0064
        /*001c*/ 	.short	0x0001
        /*001e*/ 	.short	0x0000
        /*0020*/ 	.short	0x0001
        /*0022*/ 	.short	0x0000


//--------------------- .nv.info                  --------------------------
	.section	.nv.info,"",@"SHT_CUDA_INFO"
	.align	4


	//----- nvinfo : EIATTR_REGCOUNT
	.align		4
        /*0000*/ 	.byte	0x04, 0x2f
        /*0002*/ 	.short	(.L_4 - .L_3)
	.align		4
.L_3:
        /*0004*/ 	.word	index@(matmul_kernel)
        /*0008*/ 	.word	0x000000f2


	//----- nvinfo : EIATTR_FRAME_SIZE
	.align		4
.L_4:
        /*000c*/ 	.byte	0x04, 0x11
        /*000e*/ 	.short	(.L_6 - .L_5)
	.align		4
.L_5:
        /*0010*/ 	.word	index@($__internal_2_$__cuda_sm10x_tcgen05_guardrail_trap_unallocated_columns_being_dealloced)
        /*0014*/ 	.word	0x00000000


	//----- nvinfo : EIATTR_FRAME_SIZE
	.align		4
.L_6:
        /*0018*/ 	.byte	0x04, 0x11
        /*001a*/ 	.short	(.L_8 - .L_7)
	.align		4
.L_7:
        /*001c*/ 	.word	index@($__internal_1_$__cuda_sm10x_tcgen05_guardrail_trap_phase_invalid_during_alloc)
        /*0020*/ 	.word	0x00000000


	//----- nvinfo : EIATTR_FRAME_SIZE
	.align		4
.L_8:
        /*0024*/ 	.byte	0x04, 0x11
        /*0026*/ 	.short	(.L_10 - .L_9)
	.align		4
.L_9:
        /*0028*/ 	.word	index@($__internal_0_$__cuda_sm10x_tcgen05_guardrail_trap_col_being_dealloced_not_returned_by_alloc)
        /*002c*/ 	.word	0x00000000


	//----- nvinfo : EIATTR_FRAME_SIZE
	.align		4
.L_10:
        /*0030*/ 	.byte	0x04, 0x11
        /*0032*/ 	.short	(.L_12 - .L_11)
	.align		4
.L_11:
        /*0034*/ 	.word	index@(matmul_kernel)
        /*0038*/ 	.word	0x00000000


	//----- nvinfo : EIATTR_MIN_STACK_SIZE
	.align		4
.L_12:
        /*003c*/ 	.byte	0x04, 0x12
        /*003e*/ 	.short	(.L_14 - .L_13)
	.align		4
.L_13:
        /*0040*/ 	.word	index@(matmul_kernel)
        /*0044*/ 	.word	0x00000000
.L_14:


//--------------------- .nv.info.matmul_kernel    --------------------------
	.section	.nv.info.matmul_kernel,"",@"SHT_CUDA_INFO"
	.sectionflags	@""
	.align	4


	//----- nvinfo : EIATTR_CUDA_API_VERSION
	.align		4
        /*0000*/ 	.byte	0x04, 0x37
        /*0002*/ 	.short	(.L_16 - .L_15)
.L_15:
        /*0004*/ 	.word	0x00000081


	//----- nvinfo : EIATTR_KPARAM_INFO
	.align		4
.L_16:
        /*0008*/ 	.byte	0x04, 0x17
        /*000a*/ 	.short	(.L_18 - .L_17)
.L_17:
        /*000c*/ 	.word	0x00000000
        /*0010*/ 	.short	0x000d
        /*0012*/ 	.short	0x0048
        /*0014*/ 	.byte	0x00, 0xf4, 0x21, 0x00


	//----- nvinfo : EIATTR_KPARAM_INFO
	.align		4
.L_18:
        /*0018*/ 	.byte	0x04, 0x17
        /*001a*/ 	.short	(.L_20 - .L_19)
.L_19:
        /*001c*/ 	.word	0x00000000
        /*0020*/ 	.short	0x000c
        /*0022*/ 	.short	0x0040
        /*0024*/ 	.byte	0x00, 0xf4, 0x21, 0x00


	//----- nvinfo : EIATTR_KPARAM_INFO
	.align		4
.L_20:
        /*0028*/ 	.byte	0x04, 0x17
        /*002a*/ 	.short	(.L_22 - .L_21)
.L_21:
        /*002c*/ 	.word	0x00000000
        /*0030*/ 	.short	0x000b
        /*0032*/ 	.short	0x0038
        /*0034*/ 	.byte	0x00, 0xf0, 0x11, 0x00


	//----- nvinfo : EIATTR_KPARAM_INFO
	.align		4
.L_22:
        /*0038*/ 	.byte	0x04, 0x17
        /*003a*/ 	.short	(.L_24 - .L_23)
.L_23:
        /*003c*/ 	.word	0x00000000
        /*0040*/ 	.short	0x000a
        /*0042*/ 	.short	0x0034
        /*0044*/ 	.byte	0x00, 0xf0, 0x11, 0x00


	//----- nvinfo : EIATTR_KPARAM_INFO
	.align		4
.L_24:
        /*0048*/ 	.byte	0x04, 0x17
        /*004a*/ 	.short	(.L_26 - .L_25)
.L_25:
        /*004c*/ 	.word	0x00000000
        /*0050*/ 	.short	0x0009
        /*0052*/ 	.short	0x0030
        /*0054*/ 	.byte	0x00, 0xf0, 0x11, 0x00


	//----- nvinfo : EIATTR_KPARAM_INFO
	.align		4
.L_26:
        /*0058*/ 	.byte	0x04, 0x17
        /*005a*/ 	.short	(.L_28 - .L_27)
.L_27:
        /*005c*/ 	.word	0x00000000
        /*0060*/ 	.short	0x0008
        /*0062*/ 	.short	0x002c
        /*0064*/ 	.byte	0x00, 0xf0, 0x11, 0x00


	//----- nvinfo : EIATTR_KPARAM_INFO
	.align		4
.L_28:
        /*0068*/ 	.byte	0x04, 0x17
        /*006a*/ 	.short	(.L_30 - .L_29)
.L_29:
        /*006c*/ 	.word	0x00000000
        /*0070*/ 	.short	0x0007
        /*0072*/ 	.short	0x0028
        /*0074*/ 	.byte	0x00, 0xf0, 0x11, 0x00


	//----- nvinfo : EIATTR_KPARAM_INFO
	.align		4
.L_30:
        /*0078*/ 	.byte	0x04, 0x17
        /*007a*/ 	.short	(.L_32 - .L_31)
.L_31:
        /*007c*/ 	.word	0x00000000
        /*0080*/ 	.short	0x0006
        /*0082*/ 	.short	0x0024
        /*0084*/ 	.byte	0x00, 0xf0, 0x11, 0x00


	//----- nvinfo : EIATTR_KPARAM_INFO
	.align		4
.L_32:
        /*0088*/ 	.byte	0x04, 0x17
        /*008a*/ 	.short	(.L_34 - .L_33)
.L_33:
        /*008c*/ 	.word	0x00000000
        /*0090*/ 	.short	0x0005
        /*0092*/ 	.short	0x0020
        /*0094*/ 	.byte	0x00, 0xf0, 0x11, 0x00


	//----- nvinfo : EIATTR_KPARAM_INFO
	.align		4
.L_34:
        /*0098*/ 	.byte	0x04, 0x17
        /*009a*/ 	.short	(.L_36 - .L_35)
.L_35:
        /*009c*/ 	.word	0x00000000
        /*00a0*/ 	.short	0x0004
        /*00a2*/ 	.short	0x001c
        /*00a4*/ 	.byte	0x00, 0xf0, 0x11, 0x00


	//----- nvinfo : EIATTR_KPARAM_INFO
	.align		4
.L_36:
        /*00a8*/ 	.byte	0x04, 0x17
        /*00aa*/ 	.short	(.L_38 - .L_37)
.L_37:
        /*00ac*/ 	.word	0x00000000
        /*00b0*/ 	.short	0x0003
        /*00b2*/ 	.short	0x0018
        /*00b4*/ 	.byte	0x00, 0xf0, 0x11, 0x00


	//----- nvinfo : EIATTR_KPARAM_INFO
	.align		4
.L_38:
        /*00b8*/ 	.byte	0x04, 0x17
        /*00ba*/ 	.short	(.L_40 - .L_39)
.L_39:
        /*00bc*/ 	.word	0x00000000
        /*00c0*/ 	.short	0x0002
        /*00c2*/ 	.short	0x0010
        /*00c4*/ 	.byte	0x00, 0xf4, 0x21, 0x00


	//----- nvinfo : EIATTR_KPARAM_INFO
	.align		4
.L_40:
        /*00c8*/ 	.byte	0x04, 0x17
        /*00ca*/ 	.short	(.L_42 - .L_41)
.L_41:
        /*00cc*/ 	.word	0x00000000
        /*00d0*/ 	.short	0x0001
        /*00d2*/ 	.short	0x0008
        /*00d4*/ 	.byte	0x00, 0xf4, 0x21, 0x00


	//----- nvinfo : EIATTR_KPARAM_INFO
	.align		4
.L_42:
        /*00d8*/ 	.byte	0x04, 0x17
        /*00da*/ 	.short	(.L_44 - .L_43)
.L_43:
        /*00dc*/ 	.word	0x00000000
        /*00e0*/ 	.short	0x0000
        /*00e2*/ 	.short	0x0000
        /*00e4*/ 	.byte	0x00, 0xf4, 0x21, 0x00


	//----- nvinfo : EIATTR_AT_ENTRY_FRAGMENTS
	.align		4
.L_44:
        /*00e8*/ 	.byte	0x04, 0x4f
        /*00ea*/ 	.short	(.L_46 - .L_45)


	//   ....[0]....
.L_45:
        /*00ec*/ 	.word	0x00000004


	//----- nvinfo : EIATTR_RESERVED_SMEM_USED
	.align		4
.L_46:
        /*00f0*/ 	.byte	0x01, 0x41
	.zero		2


	//----- nvinfo : EIATTR_SPARSE_MMA_MASK
	.align		4
        /*00f4*/ 	.byte	0x03, 0x50
        /*00f6*/ 	.short	0x0000


	//----- nvinfo : EIATTR_TCGEN05_1CTA_USED
	.align		4
        /*00f8*/ 	.byte	0x01, 0x51
	.zero		2


	//----- nvinfo : EIATTR_MAXREG_COUNT
	.align		4
        /*00fc*/ 	.byte	0x03, 0x1b
        /*00fe*/ 	.short	0x00ff


	//----- nvinfo : EIATTR_NUM_BARRIERS
	.align		4
        /*0100*/ 	.byte	0x02, 0x4c
        /*0102*/ 	.byte	0x01
	.zero		1


	//----- nvinfo : EIATTR_INT_WARP_WIDE_INSTR_OFFSETS
	.align		4
        /*0104*/ 	.byte	0x04, 0x31
        /*0106*/ 	.short	(.L_48 - .L_47)


	//   ....[0]....
.L_47:
        /*0108*/ 	.word	0x00002ae0


	//   ....[1]....
        /*010c*/ 	.word	0x00002b80


	//   ....[2]....
        /*0110*/ 	.word	0x00002ec0


	//   ....[3]....
        /*0114*/ 	.word	0x0000e890


	//   ....[4]....
        /*0118*/ 	.word	0x0000e8e0


	//----- nvinfo : EIATTR_COOP_GROUP_MASK_REGIDS
	.align		4
.L_48:
        /*011c*/ 	.byte	0x04, 0x29
        /*011e*/ 	.short	(.L_50 - .L_49)


	//   ....[0]....
.L_49:
        /*0120*/ 	.word	0xffffffff


	//   ....[1]....
        /*0124*/ 	.word	0xffffffff


	//   ....[2]....
        /*0128*/ 	.word	0xffffffff


	//   ....[3]....
        /*012c*/ 	.word	0xffffffff


	//----- nvinfo : EIATTR_COOP_GROUP_INSTR_OFFSETS
	.align		4
.L_50:
        /*0130*/ 	.byte	0x04, 0x28
        /*0132*/ 	.short	(.L_52 - .L_51)


	//   ....[0]....
.L_51:
        /*0134*/ 	.word	0x00000060


	//   ....[1]....
        /*0138*/ 	.word	0x00000320


	//   ....[2]....
        /*013c*/ 	.word	0x0000e720


	//   ....[3]....
        /*0140*/ 	.word	0x0000e990


	//----- nvinfo : EIATTR_VRC_CTA_INIT_COUNT
	.align		4
.L_52:
        /*0144*/ 	.byte	0x02, 0x4a
        /*0146*/ 	.byte	0x80
	.zero		1


	//----- nvinfo : EIATTR_MBARRIER_INSTR_OFFSETS
	.align		4
        /*0148*/ 	.byte	0x04, 0x39
        /*014a*/ 	.short	(.L_54 - .L_53)


	//   ....[0]....
.L_53:
        /*014c*/ 	.word	0x00002ff0
        /*0150*/ 	.word	0x000000ff
        /*0154*/ 	.word	0x00000000
        /*0158*/ 	.short	0x0100
        /*015a*/ 	.byte	0x0e
	.zero		1


	//   ....[1]....
        /*015c*/ 	.word	0x00003180
        /*0160*/ 	.word	0x000000ff
        /*0164*/ 	.word	0x0001c008
        /*0168*/ 	.short	0x0100
        /*016a*/ 	.byte	0x0c
	.zero		1


	//   ....[2]....
        /*016c*/ 	.word	0x00009570
        /*0170*/ 	.word	0x000000ff
        /*0174*/ 	.word	0x00000000
        /*0178*/ 	.short	0x010a
        /*017a*/ 	.byte	0x0e
	.zero		1


	//   ....[3]....
        /*017c*/ 	.word	0x0000b080
        /*0180*/ 	.word	0x000000ff
        /*0184*/ 	.word	0x00000000
        /*0188*/ 	.short	0x010a
        /*018a*/ 	.byte	0x0e
	.zero		1


	//   ....[4]....
        /*018c*/ 	.word	0x0000b280
        /*0190*/ 	.word	0x000000ff
        /*0194*/ 	.word	0x0001c000
        /*0198*/ 	.short	0x0108
        /*019a*/ 	.byte	0x0c
	.zero		1


	//   ....[5]....
        /*019c*/ 	.word	0x0000b3f0
        /*01a0*/ 	.word	0x000000ff
        /*01a4*/ 	.word	0x0001c008
        /*01a8*/ 	.short	0x0108
        /*01aa*/ 	.byte	0x0c
	.zero		1


	//   ....[6]....
        /*01ac*/ 	.word	0x0000e9b0
        /*01b0*/ 	.word	0x000000ff
        /*01b4*/ 	.word	0x00000000
        /*01b8*/ 	.short	0x010a
        /*01ba*/ 	.byte	0x0e
	.zero		1


	//   ....[7]....
        /*01bc*/ 	.word	0x0000e9e0
        /*01c0*/ 	.word	0x000000ff
        /*01c4*/ 	.word	0x00000000
        /*01c8*/ 	.short	0x010a
        /*01ca*/ 	.byte	0x0e
	.zero		1


	//----- nvinfo : EIATTR_NUM_MBARRIERS
	.align		4
.L_54:
        /*01cc*/ 	.byte	0x03, 0x38
        /*01ce*/ 	.short	0x0002


	//----- nvinfo : EIATTR_EXIT_INSTR_OFFSETS
	.align		4
        /*01d0*/ 	.byte	0x04, 0x1c
        /*01d2*/ 	.short	(.L_56 - .L_55)


	//   ....[0]....
.L_55:
        /*01d4*/ 	.word	0x0000e9a0


	//----- nvinfo : EIATTR_REQNTID
	.align		4
.L_56:
        /*01d8*/ 	.byte	0x04, 0x10
        /*01da*/ 	.short	(.L_58 - .L_57)
.L_57:
        /*01dc*/ 	.word	0x00000080
        /*01e0*/ 	.word	0x00000001
        /*01e4*/ 	.word	0x00000001


	//----- nvinfo : EIATTR_CRS_STACK_SIZE
	.align		4
.L_58:
        /*01e8*/ 	.byte	0x04, 0x1e
        /*01ea*/ 	.short	(.L_60 - .L_59)
.L_59:
        /*01ec*/ 	.word	0x00000000


	//----- nvinfo : EIATTR_CBANK_PARAM_SIZE
	.align		4
.L_60:
        /*01f0*/ 	.byte	0x03, 0x19
        /*01f2*/ 	.short	0x0050


	//----- nvinfo : EIATTR_PARAM_CBANK
	.align		4
        /*01f4*/ 	.byte	0x04, 0x0a
        /*01f6*/ 	.short	(.L_62 - .L_61)
	.align		4
.L_61:
        /*01f8*/ 	.word	index@(.nv.constant0.matmul_kernel)
        /*01fc*/ 	.short	0x0380
        /*01fe*/ 	.short	0x0050


	//----- nvinfo : EIATTR_SW_WAR
	.align		4
.L_62:
        /*0200*/ 	.byte	0x04, 0x36
        /*0202*/ 	.short	(.L_64 - .L_63)
.L_63:
        /*0204*/ 	.word	0x00000008
.L_64:


//--------------------- .nv.compat                --------------------------
	.section	.nv.compat,"",@"SHT_CUDA_COMPAT_INFO"
	.align	4
        /*0000*/ 	.byte	0x02, 0x02, 0x02, 0x00, 0x02, 0x05, 0x05, 0x00, 0x02, 0x03, 0x00, 0x00, 0x02, 0x06, 0x01, 0x00


//--------------------- .nv.callgraph             --------------------------
	.section	.nv.callgraph,"",@"SHT_CUDA_CALLGRAPH"
	.align	4
	.sectionentsize	8
	.align		4
        /*0000*/ 	.word	0x00000000
	.align		4
        /*0004*/ 	.word	0xffffffff
	.align		4
        /*0008*/ 	.word	0x00000000
	.align		4
        /*000c*/ 	.word	0xfffffffe
	.align		4
        /*0010*/ 	.word	0x00000000
	.align		4
        /*0014*/ 	.word	0xfffffffd
	.align		4
        /*0018*/ 	.word	0x00000000
	.align		4
        /*001c*/ 	.word	0xfffffffc


//--------------------- .text.matmul_kernel       --------------------------
	.section	.text.matmul_kernel,"ax",@progbits
	.align	128
        .global         matmul_kernel
        .type           matmul_kernel,@function
        .size           matmul_kernel,(.L_x_21 - matmul_kernel)
        .other          matmul_kernel,@"STO_CUDA_ENTRY STV_DEFAULT"
matmul_kernel:
.text.matmul_kernel:
[----:B------:R-:W1:Y:S01]  /*0000*/  LDC R1, c[0x0][0x37c] ;  /* 0x0000df00ff017b82 */ /* 0x000e620000000800 */
[----:B------:R-:W2:Y:S02]  /*0010*/  S2R R3, SR_TID.X ;  /* 0x0000000000037919 */ /* 0x000ea40000002100 */
[----:B--2---:R-:W-:-:S13]  /*0020*/  ISETP.GE.U32.AND P0, PT, R3, 0x20, PT ;  /* 0x000000200300780c */ /* 0x004fda0003f06070 */
[----:B------:R-:W-:Y:S02]  /*0030*/  VOTEU.ANY UP0, P0 ;  /* 0x0000000000ff7886 */ /* 0x000fe40000000100 */
[----:B-1----:R-:W-:Y:S05]  /*0040*/  BRA.U UP0, `(.L_x_0) ;  /* 0x0000000100b87547 */ /* 0x002fea000b800000 */
[----:B------:R-:W1:Y:S01]  /*0050*/  S2UR UR6, SR_CgaCtaId ;  /* 0x00000000000679c3 */ /* 0x000e620000008800 */
[----:B------:R-:W-:Y:S01]  /*0060*/  NOP ;  /* 0x0000000000007918 */ /* 0x000fe20000000000 */
[----:B------:R-:W-:Y:S02]  /*0070*/  UMOV UR4, 0x40 ;  /* 0x0000004000047882 */ /* 0x000fe40000000000 */
[----:B-1----:R-:W-:-:S09]  /*0080*/  ULEA UR4, UR6, UR4, 0x18 ;  /* 0x0000000406047291 */ /* 0x002fd2000f8ec0ff */
[----:B------:R-:W1:Y:S01]  /*0090*/  LDS.U8 R0, [UR4] ;  /* 0x00000004ff007984 */ /* 0x000e620008000000 */
[----:B------:R-:W-:Y:S02]  /*00a0*/  UMOV UR4, 0x400 ;  /* 0x0000040000047882 */ /* 0x000fe40000000000 */
[----:B------:R-:W-:Y:S01]  /*00b0*/  ULEA UR4, UR6, UR4, 0x18 ;  /* 0x0000000406047291 */ /* 0x000fe2000f8ec0ff */
[----:B-1----:R-:W-:-:S13]  /*00c0*/  ISETP.NE.AND P0, PT, R0, RZ, PT ;  /* 0x000000ff0000720c */ /* 0x002fda0003f05270 */
[----:B------:R-:W-:Y:S05]  /*00d0*/  @P0 BRA `(.L_x_1) ;  /* 0x00000000007c0947 */ /* 0x000fea0003800000 */
[----:B------:R-:W-:-:S13]  /*00e0*/  ELECT P0, URZ, PT ;  /* 0x0000000000ff782f */ /* 0x000fda0003800000 */
[----:B------:R-:W-:Y:S05]  /*00f0*/  @!P0 BRA `(.L_x_2) ;  /* 0x0000000000848947 */ /* 0x000fea0003800000 */
[----:B------:R-:W-:Y:S01]  /*0100*/  UMOV UR5, 0x8 ;  /* 0x0000000800057882 */ /* 0x000fe20000000000 */
[----:B------:R-:W-:Y:S02]  /*0110*/  IMAD.MOV.U32 R7, RZ, RZ, 0x1 ;  /* 0x00000001ff077424 */ /* 0x000fe400078e00ff */
[----:B------:R-:W-:Y:S02]  /*0120*/  IMAD.MOV.U32 R5, RZ, RZ, 0xff ;  /* 0x000000ffff057424 */ /* 0x000fe400078e00ff */
[----:B------:R-:W-:Y:S04]  /*0130*/  DEPBAR.LE SB1, 0x36 ;  /* 0x00009d800000791a */ /* 0x000fe80000000000 */
[----:B------:R-:W1:Y:S02]  /*0140*/  UTCATOMSWS.FIND_AND_SET.ALIGN UP1, UR5, UR5 ;  /* 0x00000005000575e3 */ /* 0x000e640008020800 */
[----:B-1----:R-:W-:-:S04]  /*0150*/  PLOP3.LUT P0, PT, PT, PT, UP1, 0x80, 0x8 ;  /* 0x000000000008781c */ /* 0x002fc80003f0f018 */
[----:B------:R-:W-:-:S04]  /*0160*/  SEL R0, RZ, 0xffffffff, !P0 ;  /* 0xffffffffff007807 */ /* 0x000fc80004000000 */
[----:B------:R-:W-:Y:S01]  /*0170*/  ISETP.NE.AND P0, PT, R0, RZ, PT ;  /* 0x000000ff0000720c */ /* 0x000fe20003f05270 */
[----:B------:R-:W-:-:S12]  /*0180*/  IMAD.U32 R0, RZ, RZ, UR5 ;  /* 0x00000005ff007e24 */ /* 0x000fd8000f8e00ff */
[----:B------:R-:W-:Y:S05]  /*0190*/  @P0 BRA `(.L_x_3) ;  /* 0x0000000000240947 */ /* 0x000fea0003800000 */
.L_x_4:
[----:B------:R-:W-:Y:S05]  /*01a0*/  NANOSLEEP 0x64 ;  /* 0x000000640000795d */ /* 0x000fea0003800000 */
[----:B------:R-:W-:-:S05]  /*01b0*/  UMOV UR5, 0x8 ;  /* 0x0000000800057882 */ /* 0x000fca0000000000 */
[----:B------:R-:W-:Y:S04]  /*01c0*/  DEPBAR.LE SB1, 0x36 ;  /* 0x00009d800000791a */ /* 0x000fe80000000000 */
[----:B------:R-:W1:Y:S02]  /*01d0*/  UTCATOMSWS.FIND_AND_SET.ALIGN UP1, UR5, UR5 ;  /* 0x00000005000575e3 */ /* 0x000e640008020800 */
[----:B-1----:R-:W-:-:S04]  /*01e0*/  PLOP3.LUT P0, PT, PT, PT, UP1, 0x80, 0x8 ;  /* 0x000000000008781c */ /* 0x002fc80003f0f018 */
[----:B------:R-:W-:-:S04]  /*01f0*/  SEL R0, RZ, 0xffffffff, !P0 ;  /* 0xffffffffff007807 */ /* 0x000fc80004000000 */
[----:B------:R-:W-:Y:S01]  /*0200*/  ISETP.NE.AND P0, PT, R0, RZ, PT ;  /* 0x000000ff0000720c */ /* 0x000fe20003f05270 */
[----:B------:R-:W-:-:S12]  /*0210*/  IMAD.U32 R0, RZ, RZ, UR5 ;  /* 0x00000005ff007e24 */ /* 0x000fd8000f8e00ff */
[----:B------:R-:W-:Y:S05]  /*0220*/  @!P0 BRA `(.L_x_4) ;  /* 0xfffffffc00dc8947 */ /* 0x000fea000383ffff */
.L_x_3:
[C---:B------:R-:W-:Y:S01]  /*0230*/  VIADD R4, R0.reuse, 0x10 ;  /* 0x0000001000047836 */ /* 0x040fe20000000000 */
[----:B------:R-:W-:Y:S01]  /*0240*/  UMOV UR5, 0x50 ;  /* 0x0000005000057882 */ /* 0x000fe20000000000 */
[----:B------:R-:W-:Y:S01]  /*0250*/  SHF.L.U32 R2, R5, R0, RZ ;  /* 0x0000000005027219 */ /* 0x000fe200000006ff */
[----:B------:R-:W-:Y:S01]  /*0260*/  ULEA UR5, UR6, UR5, 0x18 ;  /* 0x0000000506057291 */ /* 0x000fe2000f8ec0ff */
[----:B------:R-:W-:Y:S01]  /*0270*/  IMAD.SHL.U32 R0, R0, 0x20, RZ ;  /* 0x0000002000007824 */ /* 0x000fe200078e00ff */
[----:B------:R-:W-:-:S04]  /*0280*/  SHF.L.U32 R5, R7, R4, RZ ;  /* 0x0000000407057219 */ /* 0x000fc800000006ff */
[----:B------:R-:W-:-:S05]  /*0290*/  LOP3.LUT R2, R5, R2, RZ, 0xfc, !PT ;  /* 0x0000000205027212 */ /* 0x000fca00078efcff */
[----:B------:R1:W-:Y:S04]  /*02a0*/  ATOMS.OR RZ, [UR5], R2 ;  /* 0x00000002ffff798c */ /* 0x0003e8000b000005 */
[----:B------:R1:W-:Y:S01]  /*02b0*/  STS [UR4], R0 ;  /* 0x00000000ff007988 */ /* 0x0003e20008000804 */
[----:B------:R-:W-:Y:S05]  /*02c0*/  BRA `(.L_x_2) ;  /* 0x0000000000107947 */ /* 0x000fea0003800000 */
.L_x_1:
[----:B------:R-:W-:Y:S01]  /*02d0*/  IMAD.MOV.U32 R0, RZ, RZ, -0x1 ;  /* 0xffffffffff007424 */ /* 0x000fe200078e00ff */
[----:B------:R-:W-:-:S04]  /*02e0*/  MOV R4, 0x310 ;  /* 0x0000031000047802 */ /* 0x000fc80000000f00 */
[----:B------:R1:W-:Y:S03]  /*02f0*/  STS [UR4], R0 ;  /* 0x00000000ff007988 */ /* 0x0003e60008000804 */
[----:B-1----:R-:W-:Y:S05]  /*0300*/  CALL.REL.NOINC `($__internal_1_$__cuda_sm10x_tcgen05_guardrail_trap_phase_invalid_during_alloc) ;  /* 0x000000e400cc7944 */ /* 0x002fea0003c00000 */
.L_x_2:
[----:B------:R-:W-:Y:S05]  /*0310*/  WARPSYNC.ALL ;  /* 0x0000000000007948 */ /* 0x000fea0003800000 */
[----:B------:R-:W-:Y:S01]  /*0320*/  NOP ;  /* 0x0000000000007918 */ /* 0x000fe20000000000 */
.L_x_0:
[----:B------:R-:W2:Y:S01]  /*0330*/  LDC.64 R34, c[0x0][0x398] ;  /* 0x0000e600ff227b82 */ /* 0x000ea20000000a00 */
[----:B------:R-:W3:Y:S01]  /*0340*/  S2R R7, SR_CTAID.X ;  /* 0x0000000000077919 */ /* 0x000ee20000002500 */
[----:B------:R-:W-:Y:S01]  /*0350*/  LOP3.LUT R39, R3, 0x7f, RZ, 0xc0, !PT ;  /* 0x0000007f03277812 */ /* 0x000fe200078ec0ff */
[----:B------:R-:W-:Y:S01]  /*0360*/  UMOV UR12, 0x400 ;  /* 0x00000400000c7882 */ /* 0x000fe20000000000 */
[----:B------:R-:W4:Y:S03]  /*0370*/  LDCU UR6, c[0x0][0x3a4] ;  /* 0x00007480ff0677ac */ /* 0x000f260008000800 */
[----:B------:R-:W-:Y:S01]  /*0380*/  IMAD.SHL.U32 R37, R39, 0x4, RZ ;  /* 0x0000000427257824 */ /* 0x000fe200078e00ff */
[----:B------:R-:W5:Y:S01]  /*0390*/  S2UR UR5, SR_CgaCtaId ;  /* 0x00000000000579c3 */ /* 0x000f620000008800 */
[----:B------:R-:W1:Y:S01]  /*03a0*/  LDCU.64 UR20, c[0x0][0x3a8] ;  /* 0x00007500ff1477ac */ /* 0x000e620008000a00 */
[----:B------:R-:W1:Y:S06]  /*03b0*/  LDCU.128 UR8, c[0x0][0x380] ;  /* 0x00007000ff0877ac */ /* 0x000e6c0008000c00 */
[----:B------:R-:W4:Y:S01]  /*03c0*/  LDC R168, c[0x0][0x3a0] ;  /* 0x0000e800ffa87b82 */ /* 0x000f220000000800 */
[----:B------:R-:W-:Y:S01]  /*03d0*/  UMOV UR16, 0x1 ;  /* 0x0000000100107882 */ /* 0x000fe20000000000 */
[----:B------:R-:W1:Y:S02]  /*03e0*/  LDCU.64 UR18, c[0x0][0x358] ;  /* 0x00006b00ff1277ac */ /* 0x000e640008000a00 */
[----:B-12---:R-:W-:Y:S01]  /*03f0*/  VIADD R0, R35, 0x7f ;  /* 0x0000007f23007836 */ /* 0x006fe20000000000 */
[----:B------:R-:W-:Y:S01]  /*0400*/  IABS R12, R34 ;  /* 0x00000022000c7213 */ /* 0x000fe20000000000 */
[----:B------:R-:W-:-:S02]  /*0410*/  USHF.L.U32 UR69, UR20, 0x1, URZ ;  /* 0x0000000114457899 */ /* 0x000fc400080006ff */
[----:B------:R-:W-:Y:S01]  /*0420*/  IMAD.U32 R79, RZ, RZ, UR20 ;  /* 0x00000014ff4f7e24 */ /* 0x000fe2000f8e00ff */
[----:B------:R-:W-:Y:S01]  /*0430*/  SHF.R.S32.HI R5, RZ, 0x1f, R0 ;  /* 0x0000001fff057819 */ /* 0x000fe20000011400 */
[----:B------:R-:W-:Y:S02]  /*0440*/  UIMAD UR68, UR20, 0x3, URZ ;  /* 0x00000003144478a4 */ /* 0x000fe4000f8e02ff */
[----:B------:R-:W-:Y:S01]  /*0450*/  IMAD.U32 R97, RZ, RZ, UR20 ;  /* 0x00000014ff617e24 */ /* 0x000fe2000f8e00ff */
[----:B-----5:R-:W-:Y:S01]  /*0460*/  ULEA UR12, UR5, UR12, 0x18 ;  /* 0x0000000c050c7291 */ /* 0x020fe2000f8ec0ff */
[----:B------:R-:W-:Y:S01]  /*0470*/  LEA.HI R5, R5, R0, RZ, 0x7 ;  /* 0x0000000005057211 */ /* 0x000fe200078f38ff */
[----:B------:R-:W-:Y:S01]  /*0480*/  BAR.SYNC.DEFER_BLOCKING 0x0 ;  /* 0x0000000000007b1d */ /* 0x000fe20000010000 */
[----:B---3--:R-:W-:Y:S01]  /*0490*/  IABS R8, R7 ;  /* 0x0000000700087213 */ /* 0x008fe20000000000 */
[----:B------:R-:W-:Y:S01]  /*04a0*/  USHF.L.U32 UR67, UR20, 0x2, URZ ;  /* 0x0000000214437899 */ /* 0x000fe200080006ff */
[----:B------:R-:W-:Y:S01]  /*04b0*/  SHF.R.S32.HI R5, RZ, 0x7, R5 ;  /* 0x00000007ff057819 */ /* 0x000fe20000011405 */
[----:B------:R-:W-:-:S02]  /*04c0*/  UIMAD UR66, UR20, 0x5, URZ ;  /* 0x00000005144278a4 */ /* 0x000fc4000f8e02ff */
[----:B------:R-:W-:Y:S01]  /*04d0*/  UIMAD UR65, UR20, 0x6, URZ ;  /* 0x00000006144178a4 */ /* 0x000fe2000f8e02ff */
[C---:B----4-:R-:W-:Y:S01]  /*04e0*/  VIADD R72, R168.reuse, 0xfffffffb ;  /* 0xfffffffba8487836 */ /* 0x050fe20000000000 */
[----:B------:R-:W-:Y:S01]  /*04f0*/  UIMAD UR64, UR20, 0x7, URZ ;  /* 0x00000007144078a4 */ /* 0x000fe2000f8e02ff */
[----:B------:R-:W-:Y:S01]  /*0500*/  IMAD.SHL.U32 R2, R5, 0x8, RZ ;  /* 0x0000000805027824 */ /* 0x000fe200078e00ff */
[----:B------:R-:W-:Y:S01]  /*0510*/  USHF.L.U32 UR63, UR20, 0x3, URZ ;  /* 0x00000003143f7899 */ /* 0x000fe200080006ff */
[----:B------:R-:W-:Y:S01]  /*0520*/  VIADD R74, R168, 0xfffffffa ;  /* 0xfffffffaa84a7836 */ /* 0x000fe20000000000 */
[----:B------:R-:W-:Y:S01]  /*0530*/  UIMAD UR62, UR20, 0x9, URZ ;  /* 0x00000009143e78a4 */ /* 0x000fe2000f8e02ff */
[----:B------:R-:W-:Y:S01]  /*0540*/  IMAD.U32 R75, RZ, RZ, UR65 ;  /* 0x00000041ff4b7e24 */ /* 0x000fe2000f8e00ff */
[-C--:B------:R-:W-:Y:S01]  /*0550*/  IABS R9, R2.reuse ;  /* 0x0000000200097213 */ /* 0x080fe20000000000 */
[----:B------:R-:W-:Y:S01]  /*0560*/  UIMAD UR61, UR20, 0xa, URZ ;  /* 0x0000000a143d78a4 */ /* 0x000fe2000f8e02ff */
[----:B------:R-:W-:Y:S01]  /*0570*/  IABS R10, R2 ;  /* 0x00000002000a7213 */ /* 0x000fe20000000000 */
[----:B------:R-:W-:Y:S01]  /*0580*/  UIMAD UR60, UR20, 0xb, URZ ;  /* 0x0000000b143c78a4 */ /* 0x000fe2000f8e02ff */
[----:B------:R-:W1:Y:S01]  /*0590*/  I2F.RP R0, R9 ;  /* 0x0000000900007306 */ /* 0x000e620000209400 */
[----:B------:R-:W-:Y:S01]  /*05a0*/  UIMAD UR59, UR20, 0xc, URZ ;  /* 0x0000000c143b78a4 */ /* 0x000fe2000f8e02ff */
[----:B------:R-:W-:Y:S01]  /*05b0*/  IMAD.U32 R77, RZ, RZ, UR64 ;  /* 0x00000040ff4d7e24 */ /* 0x000fe2000f8e00ff */
[----:B------:R-:W-:Y:S01]  /*05c0*/  UIMAD UR58, UR20, 0xd, URZ ;  /* 0x0000000d143a78a4 */ /* 0x000fe2000f8e02ff */
[----:B------:R-:W-:Y:S01]  /*05d0*/  IMAD.U32 R81, RZ, RZ, UR63 ;  /* 0x0000003fff517e24 */ /* 0x000fe2000f8e00ff */
[----:B------:R-:W-:Y:S01]  /*05e0*/  UIMAD UR57, UR20, 0xe, URZ ;  /* 0x0000000e143978a4 */ /* 0x000fe2000f8e02ff */
[----:B------:R-:W2:Y:S01]  /*05f0*/  LDS R19, [UR12] ;  /* 0x0000000cff137984 */ /* 0x000ea20008000800 */
[----:B------:R-:W-:Y:S01]  /*0600*/  UIMAD UR56, UR20, 0xf, URZ ;  /* 0x0000000f143878a4 */ /* 0x000fe2000f8e02ff */
[----:B------:R-:W-:Y:S01]  /*0610*/  IMAD.U32 R83, RZ, RZ, UR62 ;  /* 0x0000003eff537e24 */ /* 0x000fe2000f8e00ff */
[----:B------:R-:W-:Y:S01]  /*0620*/  USHF.L.U32 UR55, UR20, 0x4, URZ ;  /* 0x0000000414377899 */ /* 0x000fe200080006ff */
[----:B------:R-:W-:Y:S01]  /*0630*/  IMAD.U32 R85, RZ, RZ, UR61 ;  /* 0x0000003dff557e24 */ /* 0x000fe2000f8e00ff */
[----:B------:R-:W-:Y:S01]  /*0640*/  UIMAD UR54, UR20, 0x11, URZ ;  /* 0x00000011143678a4 */ /* 0x000fe2000f8e02ff */
[----:B------:R-:W-:Y:S01]  /*0650*/  IMAD.U32 R87, RZ, RZ, UR60 ;  /* 0x0000003cff577e24 */ /* 0x000fe2000f8e00ff */
[----:B------:R-:W-:Y:S01]  /*0660*/  UIMAD UR53, UR20, 0x12, URZ ;  /* 0x00000012143578a4 */ /* 0x000fe2000f8e02ff */
[----:B------:R-:W-:Y:S01]  /*0670*/  IMAD.U32 R89, RZ, RZ, UR59 ;  /* 0x0000003bff597e24 */ /* 0x000fe2000f8e00ff */
[----:B-1----:R-:W1:Y:S01]  /*0680*/  MUFU.RCP R0, R0 ;  /* 0x0000000000007308 */ /* 0x002e620000001000 */
[----:B------:R-:W-:Y:S01]  /*0690*/  IMAD.U32 R91, RZ, RZ, UR58 ;  /* 0x0000003aff5b7e24 */ /* 0x000fe2000f8e00ff */
[----:B------:R-:W-:Y:S01]  /*06a0*/  UIMAD UR52, UR20, 0x13, URZ ;  /* 0x00000013143478a4 */ /* 0x000fe2000f8e02ff */
        /* <DEDUP_REMOVED lines=9> */
[----:B------:R-:W-:-:S02]  /*0740*/  UIMAD UR47, UR20, 0x18, URZ ;  /* 0x00000018142f78a4 */ /* 0x000fc4000f8e02ff */
[----:B------:R-:W-:Y:S02]  /*0750*/  UIMAD UR46, UR20, 0x19, URZ ;  /* 0x00000019142e78a4 */ /* 0x000fe4000f8e02ff */
[----:B------:R-:W-:Y:S01]  /*0760*/  UIMAD UR45, UR20, 0x1a, URZ ;  /* 0x0000001a142d78a4 */ /* 0x000fe2000f8e02ff */
[----:B-1----:R-:W-:Y:S01]  /*0770*/  VIADD R4, R0, 0xffffffe ;  /* 0x0ffffffe00047836 */ /* 0x002fe20000000000 */
[----:B------:R-:W-:Y:S01]  /*0780*/  UIMAD UR44, UR20, 0x1b, URZ ;  /* 0x0000001b142c78a4 */ /* 0x000fe2000f8e02ff */
[----:B------:R-:W-:Y:S01]  /*0790*/  IMAD.MOV R0, RZ, RZ, -R10 ;  /* 0x000000ffff007224 */ /* 0x000fe200078e0a0a */
[----:B------:R-:W-:Y:S01]  /*07a0*/  UIMAD UR43, UR20, 0x1c, URZ ;  /* 0x0000001c142b78a4 */ /* 0x000fe2000f8e02ff */
[----:B------:R1:W3:Y:S01]  /*07b0*/  F2I.FTZ.U32.TRUNC.NTZ R5, R4 ;  /* 0x0000000400057305 */ /* 0x0002e2000021f000 */
[----:B------:R-:W-:Y:S02]  /*07c0*/  UIMAD UR42, UR20, 0x1d, URZ ;  /* 0x0000001d142a78a4 */ /* 0x000fe4000f8e02ff */
[----:B------:R-:W-:-:S02]  /*07d0*/  UIMAD UR41, UR20, 0x1e, URZ ;  /* 0x0000001e142978a4 */ /* 0x000fc4000f8e02ff */
[----:B------:R-:W-:Y:S02]  /*07e0*/  UIMAD UR40, UR20, 0x1f, URZ ;  /* 0x0000001f142878a4 */ /* 0x000fe4000f8e02ff */
[----:B------:R-:W-:Y:S01]  /*07f0*/  USHF.L.U32 UR15, UR20, 0x5, URZ ;  /* 0x00000005140f7899 */ /* 0x000fe200080006ff */
[----:B-1----:R-:W-:Y:S01]  /*0800*/  IMAD.MOV.U32 R4, RZ, RZ, RZ ;  /* 0x000000ffff047224 */ /* 0x002fe200078e00ff */
[----:B--2---:R-:W-:Y:S01]  /*0810*/  R2UR UR17, R19 ;  /* 0x00000000131172ca */ /* 0x004fe200000e0000 */
[----:B---3--:R-:W-:-:S04]  /*0820*/  IMAD.MOV R6, RZ, RZ, -R5 ;  /* 0x000000ffff067224 */ /* 0x008fc800078e0a05 */
[----:B------:R-:W-:Y:S02]  /*0830*/  IMAD R11, R6, R9, RZ ;  /* 0x00000009060b7224 */ /* 0x000fe400078e02ff */
[----:B------:R-:W-:Y:S02]  /*0840*/  IMAD.MOV.U32 R6, RZ, RZ, R8 ;  /* 0x000000ffff067224 */ /* 0x000fe400078e0008 */
[----:B------:R-:W-:-:S06]  /*0850*/  IMAD.HI.U32 R5, R5, R11, R4 ;  /* 0x0000000b05057227 */ /* 0x000fcc00078e0004 */
[----:B------:R-:W-:-:S04]  /*0860*/  IMAD.HI.U32 R5, R5, R6, RZ ;  /* 0x0000000605057227 */ /* 0x000fc800078e00ff */
[----:B------:R-:W-:Y:S01]  /*0870*/  IMAD R0, R5, R0, R6 ;  /* 0x0000000005007224 */ /* 0x000fe200078e0206 */
[----:B------:R-:W-:Y:S04]  /*0880*/  BAR.SYNC.DEFER_BLOCKING 0x0 ;  /* 0x0000000000007b1d */ /* 0x000fe80000010000 */
[----:B------:R-:W-:-:S13]  /*0890*/  ISETP.GT.U32.AND P1, PT, R9, R0, PT ;  /* 0x000000000900720c */ /* 0x000fda0003f24070 */
[----:B------:R-:W-:Y:S02]  /*08a0*/  @!P1 IMAD.IADD R0, R0, 0x1, -R9 ;  /* 0x0000000100009824 */ /* 0x000fe400078e0a09 */
[----:B------:R-:W-:Y:S01]  /*08b0*/  @!P1 VIADD R5, R5, 0x1 ;  /* 0x0000000105059836 */ /* 0x000fe20000000000 */
[----:B------:R-:W-:Y:S02]  /*08c0*/  ISETP.NE.AND P1, PT, R2, RZ, PT ;  /* 0x000000ff0200720c */ /* 0x000fe40003f25270 */
[----:B------:R-:W-:Y:S02]  /*08d0*/  ISETP.GE.U32.AND P0, PT, R0, R9, PT ;  /* 0x000000090000720c */ /* 0x000fe40003f06070 */
[----:B------:R-:W-:-:S04]  /*08e0*/  LOP3.LUT R0, R7, R2, RZ, 0x3c, !PT ;  /* 0x0000000207007212 */ /* 0x000fc800078e3cff */
[----:B------:R-:W-:Y:S01]  /*08f0*/  ISETP.GE.AND P2, PT, R0, RZ, PT ;  /* 0x000000ff0000720c */ /* 0x000fe20003f46270 */
[----:B------:R-:W-:-:S06]  /*0900*/  VIADD R0, R34, 0x7f ;  /* 0x0000007f22007836 */ /* 0x000fcc0000000000 */
[----:B------:R-:W-:-:S04]  /*0910*/  @P0 VIADD R5, R5, 0x1 ;  /* 0x0000000105050836 */ /* 0x000fc80000000000 */
[----:B------:R-:W-:Y:S01]  /*0920*/  IMAD.MOV.U32 R4, RZ, RZ, R5 ;  /* 0x000000ffff047224 */ /* 0x000fe200078e0005 */
[----:B------:R-:W-:-:S03]  /*0930*/  SHF.R.S32.HI R5, RZ, 0x1f, R0 ;  /* 0x0000001fff057819 */ /* 0x000fc60000011400 */
[----:B------:R-:W-:Y:S01]  /*0940*/  @!P2 IMAD.MOV R4, RZ, RZ, -R4 ;  /* 0x000000ffff04a224 */ /* 0x000fe200078e0a04 */
[----:B------:R-:W-:Y:S02]  /*0950*/  @!P1 LOP3.LUT R4, RZ, R2, RZ, 0x33, !PT ;  /* 0x00000002ff049212 */ /* 0x000fe400078e33ff */
[----:B------:R-:W-:-:S03]  /*0960*/  LEA.HI R5, R5, R0, RZ, 0x7 ;  /* 0x0000000005057211 */ /* 0x000fc600078f38ff */
[----:B------:R-:W-:Y:S02]  /*0970*/  IMAD.SHL.U32 R38, R4, 0x8, RZ ;  /* 0x0000000804267824 */ /* 0x000fe400078e00ff */
[----:B------:R-:W-:-:S03]  /*0980*/  IMAD.MOV R4, RZ, RZ, -R4 ;  /* 0x000000ffff047224 */ /* 0x000fc600078e0a04 */
[----:B------:R-:W-:Y:S01]  /*0990*/  LEA.HI.SX32 R5, R5, -R38, 0x19 ;  /* 0x8000002605057211 */ /* 0x000fe200078fcaff */
[----:B------:R-:W-:Y:S02]  /*09a0*/  IMAD R8, R2, R4, R7 ;  /* 0x0000000402087224 */ /* 0x000fe400078e0207 */
[----:B------:R-:W-:Y:S01]  /*09b0*/  IMAD.MOV.U32 R4, RZ, RZ, RZ ;  /* 0x000000ffff047224 */ /* 0x000fe200078e00ff */
[----:B------:R-:W-:Y:S02]  /*09c0*/  VIMNMX R11, PT, PT, R5, 0x8, PT ;  /* 0x00000008050b7848 */ /* 0x000fe40003fe0100 */
[----:B------:R-:W-:Y:S02]  /*09d0*/  IABS R2, R8 ;  /* 0x0000000800027213 */ /* 0x000fe40000000000 */
[----:B------:R-:W-:-:S04]  /*09e0*/  IABS R9, R11 ;  /* 0x0000000b00097213 */ /* 0x000fc80000000000 */
[----:B------:R-:W1:Y:S08]  /*09f0*/  I2F.RP R0, R9 ;  /* 0x0000000900007306 */ /* 0x000e700000209400 */
[----:B-1----:R-:W1:Y:S02]  /*0a00*/  MUFU.RCP R0, R0 ;  /* 0x0000000000007308 */ /* 0x002e640000001000 */
[----:B-1----:R-:W-:-:S06]  /*0a10*/  VIADD R5, R0, 0xffffffe ;  /* 0x0ffffffe00057836 */ /* 0x002fcc0000000000 */
[----:B------:R-:W1:Y:S02]  /*0a20*/  F2I.FTZ.U32.TRUNC.NTZ R5, R5 ;  /* 0x0000000500057305 */ /* 0x000e64000021f000 */
[----:B-1----:R-:W-:-:S04]  /*0a30*/  IMAD.MOV R6, RZ, RZ, -R5 ;  /* 0x000000ffff067224 */ /* 0x002fc800078e0a05 */
[----:B------:R-:W-:Y:S01]  /*0a40*/  IMAD R7, R6, R9, RZ ;  /* 0x0000000906077224 */ /* 0x000fe200078e02ff */
[----:B------:R-:W-:-:S03]  /*0a50*/  IABS R6, R11 ;  /* 0x0000000b00067213 */ /* 0x000fc60000000000 */
[----:B------:R-:W-:-:S04]  /*0a60*/  IMAD.HI.U32 R4, R5, R7, R4 ;  /* 0x0000000705047227 */ /* 0x000fc800078e0004 */
[----:B------:R-:W-:Y:S01]  /*0a70*/  IMAD.MOV.U32 R5, RZ, RZ, R2 ;  /* 0x000000ffff057224 */ /* 0x000fe200078e0002 */
[----:B------:R-:W-:Y:S01]  /*0a80*/  IABS R2, R35 ;  /* 0x0000002300027213 */ /* 0x000fe20000000000 */
[----:B------:R-:W-:Y:S02]  /*0a90*/  IMAD.MOV R0, RZ, RZ, -R6 ;  /* 0x000000ffff007224 */ /* 0x000fe400078e0a06 */
[----:B------:R-:W1:Y:S01]  /*0aa0*/  I2F.RP R6, R12 ;  /* 0x0000000c00067306 */ /* 0x000e620000209400 */
[----:B------:R-:W-:-:S04]  /*0ab0*/  IMAD.HI.U32 R4, R4, R5, RZ ;  /* 0x0000000504047227 */ /* 0x000fc800078e00ff */
[----:B------:R-:W-:-:S03]  /*0ac0*/  IMAD R0, R4, R0, R5 ;  /* 0x0000000004007224 */ /* 0x000fc600078e0205 */
[----:B------:R-:W2:Y:S02]  /*0ad0*/  I2F.RP R7, R2 ;  /* 0x0000000200077306 */ /* 0x000ea40000209400 */
[----:B------:R-:W-:-:S06]  /*0ae0*/  ISETP.GT.U32.AND P1, PT, R9, R0, PT ;  /* 0x000000000900720c */ /* 0x000fcc0003f24070 */
[----:B-1----:R-:W1:Y:S07]  /*0af0*/  MUFU.RCP R6, R6 ;  /* 0x0000000600067308 */ /* 0x002e6e0000001000 */
[----:B------:R-:W-:Y:S01]  /*0b00*/  @!P1 IMAD.IADD R0, R0, 0x1, -R9 ;  /* 0x0000000100009824 */ /* 0x000fe200078e0a09 */
[----:B--2---:R-:W2:Y:S01]  /*0b10*/  MUFU.RCP R7, R7 ;  /* 0x0000000700077308 */ /* 0x004ea20000001000 */
[----:B------:R-:W-:Y:S01]  /*0b20*/  @!P1 VIADD R4, R4, 0x1 ;  /* 0x0000000104049836 */ /* 0x000fe20000000000 */
[----:B------:R-:W-:-:S02]  /*0b30*/  ISETP.NE.AND P1, PT, R11, RZ, PT ;  /* 0x000000ff0b00720c */ /* 0x000fc40003f25270 */
[----:B------:R-:W-:Y:S02]  /*0b40*/  ISETP.GE.U32.AND P0, PT, R0, R9, PT ;  /* 0x000000090000720c */ /* 0x000fe40003f06070 */
[----:B------:R-:W-:Y:S01]  /*0b50*/  LOP3.LUT R0, R8, R11, RZ, 0x3c, !PT ;  /* 0x0000000b08007212 */ /* 0x000fe200078e3cff */
[----:B-1----:R-:W-:-:S03]  /*0b60*/  VIADD R5, R6, 0xffffffe ;  /* 0x0ffffffe06057836 */ /* 0x002fc60000000000 */
[----:B------:R-:W-:-:S03]  /*0b70*/  ISETP.GE.AND P2, PT, R0, RZ, PT ;  /* 0x000000ff0000720c */ /* 0x000fc60003f46270 */
[----:B------:R-:W1:Y:S04]  /*0b80*/  F2I.FTZ.U32.TRUNC.NTZ R5, R5 ;  /* 0x0000000500057305 */ /* 0x000e68000021f000 */
[----:B------:R-:W-:Y:S02]  /*0b90*/  @P0 VIADD R4, R4, 0x1 ;  /* 0x0000000104040836 */ /* 0x000fe40000000000 */
[----:B--2---:R-:W-:Y:S02]  /*0ba0*/  VIADD R7, R7, 0xffffffe ;  /* 0x0ffffffe07077836 */ /* 0x004fe40000000000 */
[----:B------:R-:W-:Y:S02]  /*0bb0*/  IMAD.MOV.U32 R6, RZ, RZ, R4 ;  /* 0x000000ffff067224 */ /* 0x000fe400078e0004 */
[----:B------:R-:W-:-:S02]  /*0bc0*/  IMAD.MOV.U32 R4, RZ, RZ, RZ ;  /* 0x000000ffff047224 */ /* 0x000fc400078e00ff */
[----:B------:R-:W-:Y:S01]  /*0bd0*/  @!P2 IMAD.MOV R6, RZ, RZ, -R6 ;  /* 0x000000ffff06a224 */ /* 0x000fe200078e0a06 */
[----:B------:R-:W-:Y:S01]  /*0be0*/  @!P1 LOP3.LUT R6, RZ, R11, RZ, 0x33, !PT ;  /* 0x0000000bff069212 */ /* 0x000fe200078e33ff */
[----:B------:R-:W2:Y:S01]  /*0bf0*/  F2I.FTZ.U32.TRUNC.NTZ R7, R7 ;  /* 0x0000000700077305 */ /* 0x000ea2000021f000 */
[----:B-1----:R-:W-:-:S03]  /*0c00*/  IMAD.MOV R9, RZ, RZ, -R5 ;  /* 0x000000ffff097224 */ /* 0x002fc600078e0a05 */
[----:B------:R-:W-:Y:S02]  /*0c10*/  IMAD.MOV R0, RZ, RZ, -R6 ;  /* 0x000000ffff007224 */ /* 0x000fe400078e0a06 */
[----:B------:R-:W-:Y:S02]  /*0c20*/  IMAD R9, R9, R12, RZ ;  /* 0x0000000c09097224 */ /* 0x000fe400078e02ff */
[----:B------:R-:W-:Y:S02]  /*0c30*/  IMAD R0, R11, R0, R8 ;  /* 0x000000000b007224 */ /* 0x000fe400078e0208 */
[----:B------:R-:W-:Y:S01]  /*0c40*/  IMAD.HI.U32 R4, R5, R9, R4 ;  /* 0x0000000905047227 */ /* 0x000fe200078e0004 */
[----:B------:R-:W-:-:S03]  /*0c50*/  SHF.R.U32.HI R5, RZ, 0x5, R3 ;  /* 0x00000005ff057819 */ /* 0x000fc60000011603 */
[----:B------:R-:W-:Y:S01]  /*0c60*/  IMAD.IADD R38, R38, 0x1, R0 ;  /* 0x0000000126267824 */ /* 0x000fe200078e0200 */
[----:B------:R-:W-:Y:S01]  /*0c70*/  SGXT.U32 R5, R5, 0x2 ;  /* 0x000000020505781a */ /* 0x000fe20000000000 */
[----:B------:R-:W-:Y:S02]  /*0c80*/  IMAD.SHL.U32 R0, R6, 0x80, RZ ;  /* 0x0000008006007824 */ /* 0x000fe400078e00ff */
[----:B--2---:R-:W-:Y:S02]  /*0c90*/  IMAD.MOV R11, RZ, RZ, -R7 ;  /* 0x000000ffff0b7224 */ /* 0x004fe400078e0a07 */
[----:B------:R-:W-:Y:S01]  /*0ca0*/  IMAD R38, R38, 0x80, R39 ;  /* 0x0000008026267824 */ /* 0x000fe200078e0227 */
[----:B------:R-:W-:Y:S01]  /*0cb0*/  LOP3.LUT R8, R0, R5, RZ, 0xfc, !PT ;  /* 0x0000000500087212 */ /* 0x000fe200078efcff */
[----:B------:R-:W-:Y:S01]  /*0cc0*/  IMAD R5, R11, R2, RZ ;  /* 0x000000020b057224 */ /* 0x000fe200078e02ff */
[----:B------:R-:W-:Y:S01]  /*0cd0*/  SHF.R.U32.HI R11, RZ, 0x5, R3 ;  /* 0x00000005ff0b7819 */ /* 0x000fe20000011603 */
[----:B------:R-:W-:Y:S01]  /*0ce0*/  IMAD.MOV.U32 R6, RZ, RZ, RZ ;  /* 0x000000ffff067224 */ /* 0x000fe200078e00ff */
[----:B------:R-:W-:-:S02]  /*0cf0*/  IABS R10, R8 ;  /* 0x00000008000a7213 */ /* 0x000fc40000000000 */
[----:B------:R-:W-:Y:S01]  /*0d00*/  IABS R9, R38 ;  /* 0x0000002600097213 */ /* 0x000fe20000000000 */
[----:B------:R-:W-:Y:S01]  /*0d10*/  IMAD.HI.U32 R6, R7, R5, R6 ;  /* 0x0000000507067227 */ /* 0x000fe200078e0006 */
[C---:B------:R-:W-:Y:S02]  /*0d20*/  LOP3.LUT R18, R8.reuse, 0x7c, RZ, 0xfc, !PT ;  /* 0x0000007c08127812 */ /* 0x040fe400078efcff */
[----:B------:R-:W-:Y:S01]  /*0d30*/  LOP3.LUT R16, R8, 0x4, RZ, 0xfc, !PT ;  /* 0x0000000408107812 */ /* 0x000fe200078efcff */
[----:B------:R-:W-:Y:S01]  /*0d40*/  IMAD.MOV.U32 R7, RZ, RZ, R10 ;  /* 0x000000ffff077224 */ /* 0x000fe200078e000a */
[----:B------:R-:W-:Y:S01]  /*0d50*/  IABS R15, R18 ;  /* 0x00000012000f7213 */ /* 0x000fe20000000000 */
[----:B------:R-:W-:Y:S01]  /*0d60*/  IMAD.HI.U32 R4, R4, R9, RZ ;  /* 0x0000000904047227 */ /* 0x000fe200078e00ff */
[----:B------:R-:W-:Y:S02]  /*0d70*/  R2UR UR22, R11 ;  /* 0x000000000b1672ca */ /* 0x000fe400000e0000 */
[----:B------:R-:W-:Y:S01]  /*0d80*/  LOP3.LUT R17, R8, 0x8, RZ, 0xfc, !PT ;  /* 0x0000000808117812 */ /* 0x000fe200078efcff */
[----:B------:R-:W-:Y:S01]  /*0d90*/  IMAD.HI.U32 R5, R6, R7, RZ ;  /* 0x0000000706057227 */ /* 0x000fe200078e00ff */
[----:B------:R-:W-:-:S02]  /*0da0*/  IABS R11, R16 ;  /* 0x00000010000b7213 */ /* 0x000fc40000000000 */
[----:B------:R-:W-:Y:S01]  /*0db0*/  IABS R13, R17 ;  /* 0x00000011000d7213 */ /* 0x000fe20000000000 */
[----:B------:R-:W-:Y:S01]  /*0dc0*/  IMAD.MOV R4, RZ, RZ, -R4 ;  /* 0x000000ffff047224 */ /* 0x000fe200078e0a04 */
[----:B------:R-:W-:Y:S01]  /*0dd0*/  ISETP.GE.AND P1, PT, R17, RZ, PT ;  /* 0x000000ff1100720c */ /* 0x000fe20003f26270 */
[----:B------:R-:W-:Y:S01]  /*0de0*/  IMAD.MOV R10, RZ, RZ, -R5 ;  /* 0x000000ffff0a7224 */ /* 0x000fe200078e0a05 */
[----:B------:R-:W-:Y:S01]  /*0df0*/  ISETP.GE.AND P4, PT, R16, RZ, PT ;  /* 0x000000ff1000720c */ /* 0x000fe20003f86270 */
[----:B------:R-:W-:Y:S01]  /*0e00*/  IMAD R5, R12, R4, R9 ;  /* 0x000000040c057224 */ /* 0x000fe200078e0209 */
[----:B------:R-:W-:Y:S01]  /*0e10*/  LOP3.LUT R4, R3, 0x60, RZ, 0xc0, !PT ;  /* 0x0000006003047812 */ /* 0x000fe200078ec0ff */
[----:B------:R-:W-:Y:S01]  /*0e20*/  IMAD.HI.U32 R9, R6, R15, RZ ;  /* 0x0000000f06097227 */ /* 0x000fe200078e00ff */
[----:B------:R-:W-:Y:S01]  /*0e30*/  LOP3.LUT R16, R8, 0x14, RZ, 0xfc, !PT ;  /* 0x0000001408107812 */ /* 0x000fe200078efcff */
[----:B------:R-:W-:Y:S01]  /*0e40*/  USHF.L.U32 UR4, UR22, 0x15, URZ ;  /* 0x0000001516047899 */ /* 0x000fe200080006ff */
[----:B------:R-:W-:Y:S01]  /*0e50*/  ISETP.GT.U32.AND P0, PT, R12, R5, PT ;  /* 0x000000050c00720c */ /* 0x000fe20003f04070 */
[----:B------:R-:W-:Y:S01]  /*0e60*/  IMAD R7, R2, R10, R7 ;  /* 0x0000000a02077224 */ /* 0x000fe200078e0207 */
[----:B------:R-:W-:Y:S01]  /*0e70*/  SHF.R.U32.HI R10, RZ, 0x1, R4 ;  /* 0x00000001ff0a7819 */ /* 0x000fe20000011604 */
[----:B------:R-:W-:Y:S01]  /*0e80*/  IMAD.MOV R14, RZ, RZ, -R9 ;  /* 0x000000ffff0e7224 */ /* 0x000fe200078e0a09 */
[----:B------:R-:W-:Y:S01]  /*0e90*/  IABS R19, R16 ;  /* 0x0000001000137213 */ /* 0x000fe20000000000 */
[----:B------:R-:W-:Y:S01]  /*0ea0*/  IMAD.HI.U32 R4, R6, R11, RZ ;  /* 0x0000000b06047227 */ /* 0x000fe200078e00ff */
[----:B------:R-:W-:-:S02]  /*0eb0*/  ISETP.GT.U32.AND P2, PT, R2, R7, PT ;  /* 0x000000070200720c */ /* 0x000fc40003f44070 */
[----:B------:R-:W-:Y:S01]  /*0ec0*/  LOP3.LUT R37, R37, R10, RZ, 0x3c, !PT ;  /* 0x0000000a25257212 */ /* 0x000fe200078e3cff */
[----:B------:R-:W-:Y:S01]  /*0ed0*/  IMAD R15, R2, R14, R15 ;  /* 0x0000000e020f7224 */ /* 0x000fe200078e020f */
[----:B------:R-:W-:Y:S01]  /*0ee0*/  LOP3.LUT R14, R8, 0x10, RZ, 0xfc, !PT ;  /* 0x00000010080e7812 */ /* 0x000fe200078efcff */
[----:B------:R-:W-:Y:S01]  /*0ef0*/  IMAD.HI.U32 R9, R6, R13, RZ ;  /* 0x0000000d06097227 */ /* 0x000fe200078e00ff */
[----:B------:R-:W-:Y:S02]  /*0f00*/  LOP3.LUT R20, R8, 0x28, RZ, 0xfc, !PT ;  /* 0x0000002808147812 */ /* 0x000fe400078efcff */
[----:B------:R-:W-:Y:S01]  /*0f10*/  ISETP.GT.U32.AND P3, PT, R2, R15, PT ;  /* 0x0000000f0200720c */ /* 0x000fe20003f64070 */
[----:B------:R-:W-:Y:S01]  /*0f20*/  IMAD.MOV R4, RZ, RZ, -R4 ;  /* 0x000000ffff047224 */ /* 0x000fe200078e0a04 */
[----:B------:R-:W-:Y:S01]  /*0f30*/  IABS R17, R14 ;  /* 0x0000000e00117213 */ /* 0x000fe20000000000 */
[----:B------:R-:W-:Y:S01]  /*0f40*/  IMAD.MOV R10, RZ, RZ, -R9 ;  /* 0x000000ffff0a7224 */ /* 0x000fe200078e0a09 */
[----:B------:R-:W-:Y:S01]  /*0f50*/  IABS R27, R20 ;  /* 0x00000014001b7213 */ /* 0x000fe20000000000 */
[----:B------:R-:W-:Y:S01]  /*0f60*/  @!P0 IMAD.IADD R5, R5, 0x1, -R12 ;  /* 0x0000000105058824 */ /* 0x000fe200078e0a0c */
[----:B------:R-:W-:Y:S01]  /*0f70*/  LOP3.LUT R22, R8, 0x60, RZ, 0xfc, !PT ;  /* 0x0000006008167812 */ /* 0x000fe200078efcff */
[----:B------:R-:W-:Y:S01]  /*0f80*/  IMAD R9, R2, R4, R11 ;  /* 0x0000000402097224 */ /* 0x000fe200078e020b */
[----:B------:R-:W-:Y:S01]  /*0f90*/  LOP3.LUT R4, R8, 0xc, RZ, 0xfc, !PT ;  /* 0x0000000c08047812 */ /* 0x000fe200078efcff */
[--C-:B------:R-:W-:Y:S01]  /*0fa0*/  @!P2 IMAD.IADD R7, R7, 0x1, -R2.reuse ;  /* 0x000000010707a824 */ /* 0x100fe200078e0a02 */
[----:B------:R-:W-:Y:S01]  /*0fb0*/  ISETP.GT.U32.AND P0, PT, R12, R5, PT ;  /* 0x000000050c00720c */ /* 0x000fe20003f04070 */
[C---:B------:R-:W-:Y:S01]  /*0fc0*/  IMAD R11, R2.reuse, R10, R13 ;  /* 0x0000000a020b7224 */ /* 0x040fe200078e020d */
[C---:B------:R-:W-:Y:S01]  /*0fd0*/  ISETP.GT.U32.AND P2, PT, R2.reuse, R9, PT ;  /* 0x000000090200720c */ /* 0x040fe20003f44070 */
[----:B------:R-:W-:Y:S01]  /*0fe0*/  @!P3 IMAD.IADD R15, R15, 0x1, -R2 ;  /* 0x000000010f0fb824 */ /* 0x000fe200078e0a02 */
[----:B------:R-:W-:Y:S01]  /*0ff0*/  ISETP.GT.U32.AND P6, PT, R2, R7, PT ;  /* 0x000000070200720c */ /* 0x000fe20003fc4070 */
[----:B------:R-:W-:Y:S01]  /*1000*/  IMAD.HI.U32 R10, R6, R17, RZ ;  /* 0x00000011060a7227 */ /* 0x000fe200078e00ff */
[----:B------:R-:W-:-:S02]  /*1010*/  ISETP.GT.U32.AND P3, PT, R2, R11, PT ;  /* 0x0000000b0200720c */ /* 0x000fc40003f64070 */
[----:B------:R-:W-:Y:S01]  /*1020*/  ISETP.GT.U32.AND P5, PT, R2, R15, PT ;  /* 0x0000000f0200720c */ /* 0x000fe20003fa4070 */
[----:B------:R-:W-:Y:S01]  /*1030*/  IMAD.MOV R10, RZ, RZ, -R10 ;  /* 0x000000ffff0a7224 */ /* 0x000fe200078e0a0a */
[----:B------:R-:W-:Y:S02]  /*1040*/  IABS R13, R4 ;  /* 0x00000004000d7213 */ /* 0x000fe40000000000 */
[----:B------:R-:W-:Y:S01]  /*1050*/  IABS R61, R22 ;  /* 0x00000016003d7213 */ /* 0x000fe20000000000 */
[----:B------:R-:W-:Y:S01]  /*1060*/  @!P0 IMAD.IADD R5, R5, 0x1, -R12 ;  /* 0x0000000105058824 */ /* 0x000fe200078e0a0c */
[----:B------:R-:W-:Y:S01]  /*1070*/  ISETP.GE.AND P0, PT, R4, RZ, PT ;  /* 0x000000ff0400720c */ /* 0x000fe20003f06270 */
[--C-:B------:R-:W-:Y:S01]  /*1080*/  @!P2 IMAD.IADD R9, R9, 0x1, -R2.reuse ;  /* 0x000000010909a824 */ /* 0x100fe200078e0a02 */
[----:B------:R-:W-:Y:S01]  /*1090*/  ISETP.GE.AND P2, PT, R8, RZ, PT ;  /* 0x000000ff0800720c */ /* 0x000fe20003f46270 */
[----:B------:R-:W-:Y:S01]  /*10a0*/  @!P6 IMAD.IADD R7, R7, 0x1, -R2 ;  /* 0x000000010707e824 */ /* 0x000fe200078e0a02 */
[----:B------:R-:W-:Y:S01]  /*10b0*/  ISETP.GE.AND P6, PT, R18, RZ, PT ;  /* 0x000000ff1200720c */ /* 0x000fe20003fc6270 */
[----:B------:R-:W-:Y:S01]  /*10c0*/  IMAD.HI.U32 R4, R6, R13, RZ ;  /* 0x0000000d06047227 */ /* 0x000fe200078e00ff */
[----:B------:R-:W-:-:S02]  /*10d0*/  LOP3.LUT R18, R8, 0x24, RZ, 0xfc, !PT ;  /* 0x0000002408127812 */ /* 0x000fc400078efcff */
[----:B------:R-:W-:Y:S01]  /*10e0*/  LOP3.LUT R24, R8, 0x64, RZ, 0xfc, !PT ;  /* 0x0000006408187812 */ /* 0x000fe200078efcff */
[--C-:B------:R-:W-:Y:S01]  /*10f0*/  @!P3 IMAD.IADD R11, R11, 0x1, -R2.reuse ;  /* 0x000000010b0bb824 */ /* 0x100fe200078e0a02 */
[C---:B------:R-:W-:Y:S01]  /*1100*/  ISETP.GT.U32.AND P3, PT, R2.reuse, R9, PT ;  /* 0x000000090200720c */ /* 0x040fe20003f64070 */
[----:B------:R-:W-:Y:S01]  /*1110*/  @!P5 IMAD.IADD R15, R15, 0x1, -R2 ;  /* 0x000000010f0fd824 */ /* 0x000fe200078e0a02 */
[----:B------:R-:W-:Y:S01]  /*1120*/  IABS R25, R18 ;  /* 0x0000001200197213 */ /* 0x000fe20000000000 */
[----:B------:R-:W-:Y:S01]  /*1130*/  IMAD.MOV R4, RZ, RZ, -R4 ;  /* 0x000000ffff047224 */ /* 0x000fe200078e0a04 */
[----:B------:R-:W-:Y:S01]  /*1140*/  ISETP.GT.U32.AND P5, PT, R2, R11, PT ;  /* 0x0000000b0200720c */ /* 0x000fe20003fa4070 */
[----:B------:R-:W-:Y:S01]  /*1150*/  IMAD.HI.U32 R12, R6, R19, RZ ;  /* 0x00000013060c7227 */ /* 0x000fe200078e00ff */
[----:B------:R-:W-:Y:S02]  /*1160*/  IABS R63, R24 ;  /* 0x00000018003f7213 */ /* 0x000fe40000000000 */
[C---:B------:R-:W-:Y:S01]  /*1170*/  LOP3.LUT R26, R8.reuse, 0x68, RZ, 0xfc, !PT ;  /* 0x00000068081a7812 */ /* 0x040fe200078efcff */
[----:B------:R-:W-:Y:S01]  /*1180*/  IMAD.MOV.U32 R235, RZ, RZ, R15 ;  /* 0x000000ffffeb7224 */ /* 0x000fe200078e000f */
[----:B------:R-:W-:Y:S01]  /*1190*/  LOP3.LUT R28, R8, 0x6c, RZ, 0xfc, !PT ;  /* 0x0000006c081c7812 */ /* 0x000fe200078efcff */
[C---:B------:R-:W-:Y:S01]  /*11a0*/  IMAD R13, R2.reuse, R4, R13 ;  /* 0x00000004020d7224 */ /* 0x040fe200078e020d */
[----:B------:R-:W-:Y:S01]  /*11b0*/  IABS R65, R26 ;  /* 0x0000001a00417213 */ /* 0x000fe20000000000 */
[----:B------:R-:W-:Y:S01]  /*11c0*/  IMAD R15, R2, R10, R17 ;  /* 0x0000000a020f7224 */ /* 0x000fe200078e0211 */
[----:B------:R-:W-:Y:S01]  /*11d0*/  IABS R67, R28 ;  /* 0x0000001c00437213 */ /* 0x000fe20000000000 */
[----:B------:R-:W-:-:S02]  /*11e0*/  IMAD.MOV R12, RZ, RZ, -R12 ;  /* 0x000000ffff0c7224 */ /* 0x000fc400078e0a0c */
[----:B------:R-:W-:Y:S01]  /*11f0*/  @!P6 IMAD.MOV R235, RZ, RZ, -R235 ;  /* 0x000000ffffebe224 */ /* 0x000fe200078e0aeb */
[C---:B------:R-:W-:Y:S01]  /*1200*/  ISETP.GT.U32.AND P6, PT, R2.reuse, R13, PT ;  /* 0x0000000d0200720c */ /* 0x040fe20003fc4070 */
[----:B------:R-:W-:Y:S01]  /*1210*/  @!P2 IMAD.MOV R7, RZ, RZ, -R7 ;  /* 0x000000ffff07a224 */ /* 0x000fe200078e0a07 */
[C---:B------:R-:W-:Y:S01]  /*1220*/  ISETP.GT.U32.AND P2, PT, R2.reuse, R15, PT ;  /* 0x0000000f0200720c */ /* 0x040fe20003f44070 */
[----:B------:R-:W-:Y:S01]  /*1230*/  IMAD R17, R2, R12, R19 ;  /* 0x0000000c02117224 */ /* 0x000fe200078e0213 */
[----:B------:R-:W-:Y:S01]  /*1240*/  LOP3.LUT R12, R8, 0x18, RZ, 0xfc, !PT ;  /* 0x00000018080c7812 */ /* 0x000fe200078efcff */
[--C-:B------:R-:W-:Y:S01]  /*1250*/  @!P3 IMAD.IADD R9, R9, 0x1, -R2.reuse ;  /* 0x000000010909b824 */ /* 0x100fe200078e0a02 */
[----:B------:R-:W-:Y:S01]  /*1260*/  ISETP.GE.AND P3, PT, R14, RZ, PT ;  /* 0x000000ff0e00720c */ /* 0x000fe20003f66270 */
[----:B------:R-:W-:Y:S01]  /*1270*/  @!P5 IMAD.IADD R11, R11, 0x1, -R2 ;  /* 0x000000010b0bd824 */ /* 0x000fe200078e0a02 */
[----:B------:R-:W-:Y:S01]  /*1280*/  IABS R19, R12 ;  /* 0x0000000c00137213 */ /* 0x000fe20000000000 */
[----:B------:R-:W-:Y:S01]  /*1290*/  @!P4 IMAD.MOV R9, RZ, RZ, -R9 ;  /* 0x000000ffff09c224 */ /* 0x000fe200078e0a09 */
[----:B------:R-:W-:Y:S01]  /*12a0*/  LOP3.LUT R14, R8, 0x1c, RZ, 0xfc, !PT ;  /* 0x0000001c080e7812 */ /* 0x000fe200078efcff */
[----:B------:R-:W-:Y:S01]  /*12b0*/  @!P1 IMAD.MOV R11, RZ, RZ, -R11 ;  /* 0x000000ffff0b9224 */ /* 0x000fe200078e0a0b */
[----:B------:R-:W-:Y:S01]  /*12c0*/  ISETP.GT.U32.AND P5, PT, R2, R17, PT ;  /* 0x000000110200720c */ /* 0x000fe20003fa4070 */
[----:B------:R-:W-:Y:S01]  /*12d0*/  IMAD.HI.U32 R4, R6, R19, RZ ;  /* 0x0000001306047227 */ /* 0x000fe200078e00ff */
[----:B------:R-:W-:-:S03]  /*12e0*/  IABS R21, R14 ;  /* 0x0000000e00157213 */ /* 0x000fc60000000000 */
[--C-:B------:R-:W-:Y:S01]  /*12f0*/  @!P6 IMAD.IADD R13, R13, 0x1, -R2.reuse ;  /* 0x000000010d0de824 */ /* 0x100fe200078e0a02 */
[----:B------:R-:W-:Y:S01]  /*1300*/  ISETP.GE.AND P6, PT, R16, RZ, PT ;  /* 0x000000ff1000720c */ /* 0x000fe20003fc6270 */
[----:B------:R-:W-:Y:S01]  /*1310*/  @!P2 IMAD.IADD R15, R15, 0x1, -R2 ;  /* 0x000000010f0fa824 */ /* 0x000fe200078e0a02 */
[----:B------:R-:W-:Y:S01]  /*1320*/  LOP3.LUT R16, R8, 0x20, RZ, 0xfc, !PT ;  /* 0x0000002008107812 */ /* 0x000fe200078efcff */
[----:B------:R-:W-:Y:S01]  /*1330*/  IMAD.MOV R10, RZ, RZ, -R4 ;  /* 0x000000ffff0a7224 */ /* 0x000fe200078e0a04 */
[----:B------:R-:W-:Y:S01]  /*1340*/  ISETP.GT.U32.AND P2, PT, R2, R13, PT ;  /* 0x0000000d0200720c */ /* 0x000fe20003f44070 */
[----:B------:R-:W-:Y:S01]  /*1350*/  IMAD.HI.U32 R4, R6, R21, RZ ;  /* 0x0000001506047227 */ /* 0x000fe200078e00ff */
[----:B------:R-:W-:Y:S02]  /*1360*/  ISETP.GT.U32.AND P4, PT, R2, R15, PT ;  /* 0x0000000f0200720c */ /* 0x000fe40003f84070 */
[----:B------:R-:W-:Y:S01]  /*1370*/  IABS R23, R16 ;  /* 0x0000001000177213 */ /* 0x000fe20000000000 */
[----:B------:R-:W-:-:S02]  /*1380*/  IMAD.MOV R4, RZ, RZ, -R4 ;  /* 0x000000ffff047224 */ /* 0x000fc400078e0a04 */
[C---:B------:R-:W-:Y:S02]  /*1390*/  IMAD R19, R2.reuse, R10, R19 ;  /* 0x0000000a02137224 */ /* 0x040fe400078e0213 */
[----:B------:R-:W-:Y:S02]  /*13a0*/  IMAD R21, R2, R4, R21 ;  /* 0x0000000402157224 */ /* 0x000fe400078e0215 */
[----:B------:R-:W-:-:S04]  /*13b0*/  IMAD.HI.U32 R4, R6, R23, RZ ;  /* 0x0000001706047227 */ /* 0x000fc800078e00ff */
[----:B------:R-:W-:Y:S02]  /*13c0*/  IMAD.MOV R10, RZ, RZ, -R4 ;  /* 0x000000ffff0a7224 */ /* 0x000fe400078e0a04 */
[--C-:B------:R-:W-:Y:S01]  /*13d0*/  @!P2 IMAD.IADD R13, R13, 0x1, -R2.reuse ;  /* 0x000000010d0da824 */ /* 0x100fe200078e0a02 */
[C---:B------:R-:W-:Y:S01]  /*13e0*/  ISETP.GT.U32.AND P2, PT, R2.reuse, R19, PT ;  /* 0x000000130200720c */ /* 0x040fe20003f44070 */
[--C-:B------:R-:W-:Y:S01]  /*13f0*/  @!P4 IMAD.IADD R15, R15, 0x1, -R2.reuse ;  /* 0x000000010f0fc824 */ /* 0x100fe200078e0a02 */
[C---:B------:R-:W-:Y:S01]  /*1400*/  ISETP.GT.U32.AND P4, PT, R2.reuse, R21, PT ;  /* 0x000000150200720c */ /* 0x040fe20003f84070 */
[C---:B------:R-:W-:Y:S02]  /*1410*/  IMAD R23, R2.reuse, R10, R23 ;  /* 0x0000000a02177224 */ /* 0x040fe400078e0217 */
[----:B------:R-:W-:Y:S02]  /*1420*/  @!P5 IMAD.IADD R17, R17, 0x1, -R2 ;  /* 0x000000011111d824 */ /* 0x000fe400078e0a02 */
[----:B------:R-:W-:Y:S01]  /*1430*/  @!P0 IMAD.MOV R13, RZ, RZ, -R13 ;  /* 0x000000ffff0d8224 */ /* 0x000fe200078e0a0d */
[----:B------:R-:W-:Y:S01]  /*1440*/  ISETP.GT.U32.AND P0, PT, R2, R23, PT ;  /* 0x000000170200720c */ /* 0x000fe20003f04070 */
[----:B------:R-:W-:Y:S01]  /*1450*/  IMAD.HI.U32 R4, R6, R25, RZ ;  /* 0x0000001906047227 */ /* 0x000fe200078e00ff */
[----:B------:R-:W-:-:S03]  /*1460*/  ISETP.GT.U32.AND P5, PT, R2, R17, PT ;  /* 0x000000110200720c */ /* 0x000fc60003fa4070 */
[--C-:B------:R-:W-:Y:S01]  /*1470*/  @!P2 IMAD.IADD R19, R19, 0x1, -R2.reuse ;  /* 0x000000011313a824 */ /* 0x100fe200078e0a02 */
[----:B------:R-:W-:Y:S01]  /*1480*/  ISETP.GE.AND P2, PT, R14, RZ, PT ;  /* 0x000000ff0e00720c */ /* 0x000fe20003f46270 */
[----:B------:R-:W-:Y:S01]  /*1490*/  @!P4 IMAD.IADD R21, R21, 0x1, -R2 ;  /* 0x000000011515c824 */ /* 0x000fe200078e0a02 */
[----:B------:R-:W-:Y:S01]  /*14a0*/  LOP3.LUT R14, R8, 0x38, RZ, 0xfc, !PT ;  /* 0x00000038080e7812 */ /* 0x000fe200078efcff */
[----:B------:R-:W-:Y:S01]  /*14b0*/  IMAD.MOV R10, RZ, RZ, -R4 ;  /* 0x000000ffff0a7224 */ /* 0x000fe200078e0a04 */
[----:B------:R-:W-:Y:S01]  /*14c0*/  ISETP.GT.U32.AND P4, PT, R2, R19, PT ;  /* 0x000000130200720c */ /* 0x000fe20003f84070 */
[----:B------:R-:W-:Y:S01]  /*14d0*/  IMAD.HI.U32 R4, R6, R27, RZ ;  /* 0x0000001b06047227 */ /* 0x000fe200078e00ff */
[C---:B------:R-:W-:Y:S02]  /*14e0*/  ISETP.GT.U32.AND P1, PT, R2.reuse, R21, PT ;  /* 0x000000150200720c */ /* 0x040fe40003f24070 */
[----:B------:R-:W-:Y:S01]  /*14f0*/  IABS R41, R14 ;  /* 0x0000000e00297213 */ /* 0x000fe20000000000 */
[----:B------:R-:W-:Y:S01]  /*1500*/  IMAD R25, R2, R10, R25 ;  /* 0x0000000a02197224 */ /* 0x000fe200078e0219 */
[----:B------:R-:W-:Y:S01]  /*1510*/  LOP3.LUT R10, R8, 0x2c, RZ, 0xfc, !PT ;  /* 0x0000002c080a7812 */ /* 0x000fe200078efcff */
[----:B------:R-:W-:-:S02]  /*1520*/  @!P0 IMAD.IADD R23, R23, 0x1, -R2 ;  /* 0x0000000117178824 */ /* 0x000fc400078e0a02 */
[----:B------:R-:W-:Y:S01]  /*1530*/  @!P5 IMAD.IADD R17, R17, 0x1, -R2 ;  /* 0x000000011111d824 */ /* 0x000fe200078e0a02 */
[----:B------:R-:W-:Y:S01]  /*1540*/  ISETP.GE.AND P5, PT, R12, RZ, PT ;  /* 0x000000ff0c00720c */ /* 0x000fe20003fa6270 */
[----:B------:R-:W-:Y:S01]  /*1550*/  IMAD.MOV R4, RZ, RZ, -R4 ;  /* 0x000000ffff047224 */ /* 0x000fe200078e0a04 */
[----:B------:R-:W-:Y:S01]  /*1560*/  IABS R29, R10 ;  /* 0x0000000a001d7213 */ /* 0x000fe20000000000 */
[----:B------:R-:W-:Y:S01]  /*1570*/  @!P3 IMAD.MOV R15, RZ, RZ, -R15 ;  /* 0x000000ffff0fb224 */ /* 0x000fe200078e0a0f */
[C---:B------:R-:W-:Y:S01]  /*1580*/  ISETP.GT.U32.AND P0, PT, R2.reuse, R23, PT ;  /* 0x000000170200720c */ /* 0x040fe20003f04070 */
[----:B------:R-:W-:Y:S01]  /*1590*/  IMAD R27, R2, R4, R27 ;  /* 0x00000004021b7224 */ /* 0x000fe200078e021b */
[----:B------:R-:W-:Y:S01]  /*15a0*/  ISETP.GE.AND P3, PT, R16, RZ, PT ;  /* 0x000000ff1000720c */ /* 0x000fe20003f66270 */
[----:B------:R-:W-:Y:S01]  /*15b0*/  IMAD.HI.U32 R4, R6, R29, RZ ;  /* 0x0000001d06047227 */ /* 0x000fe200078e00ff */
[C---:B------:R-:W-:Y:S02]  /*15c0*/  LOP3.LUT R12, R8.reuse, 0x34, RZ, 0xfc, !PT ;  /* 0x00000034080c7812 */ /* 0x040fe400078efcff */
[----:B------:R-:W-:Y:S01]  /*15d0*/  LOP3.LUT R16, R8, 0x44, RZ, 0xfc, !PT ;  /* 0x0000004408107812 */ /* 0x000fe200078efcff */
[--C-:B------:R-:W-:Y:S01]  /*15e0*/  @!P4 IMAD.IADD R19, R19, 0x1, -R2.reuse ;  /* 0x000000011313c824 */ /* 0x100fe200078e0a02 */
[----:B------:R-:W-:Y:S01]  /*15f0*/  IABS R33, R12 ;  /* 0x0000000c00217213 */ /* 0x000fe20000000000 */
[----:B------:R-:W-:Y:S01]  /*1600*/  @!P1 IMAD.IADD R21, R21, 0x1, -R2 ;  /* 0x0000000115159824 */ /* 0x000fe200078e0a02 */
[----:B------:R-:W-:Y:S01]  /*1610*/  ISETP.GT.U32.AND P1, PT, R2, R25, PT ;  /* 0x000000190200720c */ /* 0x000fe20003f24070 */
[----:B------:R-:W-:Y:S01]  /*1620*/  IMAD.MOV R4, RZ, RZ, -R4 ;  /* 0x000000ffff047224 */ /* 0x000fe200078e0a04 */
[----:B------:R-:W-:Y:S01]  /*1630*/  ISETP.GE.AND P4, PT, R20, RZ, PT ;  /* 0x000000ff1400720c */ /* 0x000fe20003f86270 */
[----:B------:R-:W-:Y:S01]  /*1640*/  @!P5 IMAD.MOV R19, RZ, RZ, -R19 ;  /* 0x000000ffff13d224 */ /* 0x000fe200078e0a13 */
[----:B------:R-:W-:Y:S01]  /*1650*/  ISETP.GE.AND P5, PT, R10, RZ, PT ;  /* 0x000000ff0a00720c */ /* 0x000fe20003fa6270 */
[--C-:B------:R-:W-:Y:S01]  /*1660*/  @!P0 IMAD.IADD R23, R23, 0x1, -R2.reuse ;  /* 0x0000000117178824 */ /* 0x100fe200078e0a02 */
[----:B------:R-:W-:Y:S01]  /*1670*/  LOP3.LUT R10, R8, 0x30, RZ, 0xfc, !PT ;  /* 0x00000030080a7812 */ /* 0x000fe200078efcff */
[C---:B------:R-:W-:Y:S01]  /*1680*/  IMAD R29, R2.reuse, R4, R29 ;  /* 0x00000004021d7224 */ /* 0x040fe200078e021d */
[----:B------:R-:W-:Y:S01]  /*1690*/  IABS R47, R16 ;  /* 0x00000010002f7213 */ /* 0x000fe20000000000 */
[----:B------:R-:W-:Y:S01]  /*16a0*/  @!P3 IMAD.MOV R23, RZ, RZ, -R23 ;  /* 0x000000ffff17b224 */ /* 0x000fe200078e0a17 */
[----:B------:R-:W-:Y:S01]  /*16b0*/  IABS R31, R10 ;  /* 0x0000000a001f7213 */ /* 0x000fe20000000000 */
[----:B------:R-:W-:Y:S01]  /*16c0*/  @!P2 IMAD.MOV R21, RZ, RZ, -R21 ;  /* 0x000000ffff15a224 */ /* 0x000fe200078e0a15 */
[----:B------:R-:W-:Y:S01]  /*16d0*/  ISETP.GT.U32.AND P3, PT, R2, R29, PT ;  /* 0x0000001d0200720c */ /* 0x000fe20003f64070 */
[----:B------:R-:W-:Y:S01]  /*16e0*/  @!P1 IMAD.IADD R25, R25, 0x1, -R2 ;  /* 0x0000000119199824 */ /* 0x000fe200078e0a02 */
[----:B------:R-:W-:Y:S01]  /*16f0*/  ISETP.GE.AND P0, PT, R10, RZ, PT ;  /* 0x000000ff0a00720c */ /* 0x000fe20003f06270 */
[----:B------:R-:W-:Y:S01]  /*1700*/  IMAD.HI.U32 R4, R6, R31, RZ ;  /* 0x0000001f06047227 */ /* 0x000fe200078e00ff */
[----:B------:R-:W-:-:S02]  /*1710*/  ISETP.GT.U32.AND P2, PT, R2, R27, PT ;  /* 0x0000001b0200720c */ /* 0x000fc40003f44070 */
[----:B------:R-:W-:Y:S01]  /*1720*/  ISETP.GT.U32.AND P1, PT, R2, R25, PT ;  /* 0x000000190200720c */ /* 0x000fe20003f24070 */
[----:B------:R-:W-:Y:S01]  /*1730*/  IMAD.MOV R10, RZ, RZ, -R4 ;  /* 0x000000ffff0a7224 */ /* 0x000fe200078e0a04 */
[----:B------:R-:W-:Y:S01]  /*1740*/  LOP3.LUT R20, R8, 0x5c, RZ, 0xfc, !PT ;  /* 0x0000005c08147812 */ /* 0x000fe200078efcff */
[----:B------:R-:W-:-:S03]  /*1750*/  IMAD.HI.U32 R4, R6, R33, RZ ;  /* 0x0000002106047227 */ /* 0x000fc600078e00ff */
[----:B------:R-:W-:Y:S01]  /*1760*/  IABS R59, R20 ;  /* 0x00000014003b7213 */ /* 0x000fe20000000000 */
[----:B------:R-:W-:Y:S02]  /*1770*/  @!P3 IMAD.IADD R29, R29, 0x1, -R2 ;  /* 0x000000011d1db824 */ /* 0x000fe400078e0a02 */
[----:B------:R-:W-:Y:S02]  /*1780*/  IMAD.MOV R4, RZ, RZ, -R4 ;  /* 0x000000ffff047224 */ /* 0x000fe400078e0a04 */
[----:B------:R-:W-:Y:S01]  /*1790*/  @!P6 IMAD.MOV R17, RZ, RZ, -R17 ;  /* 0x000000ffff11e224 */ /* 0x000fe200078e0a11 */
[C---:B------:R-:W-:Y:S01]  /*17a0*/  ISETP.GT.U32.AND P3, PT, R2.reuse, R29, PT ;  /* 0x0000001d0200720c */ /* 0x040fe20003f64070 */
[----:B------:R-:W-:Y:S01]  /*17b0*/  IMAD R33, R2, R4, R33 ;  /* 0x0000000402217224 */ /* 0x000fe200078e0221 */
[----:B------:R-:W-:Y:S01]  /*17c0*/  ISETP.GE.AND P6, PT, R18, RZ, PT ;  /* 0x000000ff1200720c */ /* 0x000fe20003fc6270 */
[----:B------:R-:W-:Y:S01]  /*17d0*/  IMAD.HI.U32 R4, R6, R41, RZ ;  /* 0x0000002906047227 */ /* 0x000fe200078e00ff */
[----:B------:R-:W-:-:S03]  /*17e0*/  LOP3.LUT R18, R8, 0x58, RZ, 0xfc, !PT ;  /* 0x0000005808127812 */ /* 0x000fc600078efcff */
[--C-:B------:R-:W-:Y:S01]  /*17f0*/  @!P2 IMAD.IADD R27, R27, 0x1, -R2.reuse ;  /* 0x000000011b1ba824 */ /* 0x100fe200078e0a02 */
[----:B------:R-:W-:Y:S01]  /*1800*/  IABS R57, R18 ;  /* 0x0000001200397213 */ /* 0x000fe20000000000 */
[----:B------:R-:W-:Y:S01]  /*1810*/  @!P1 IMAD.IADD R25, R25, 0x1, -R2 ;  /* 0x0000000119199824 */ /* 0x000fe200078e0a02 */
[----:B------:R-:W-:Y:S01]  /*1820*/  ISETP.GE.AND P1, PT, R12, RZ, PT ;  /* 0x000000ff0c00720c */ /* 0x000fe20003f26270 */
[----:B------:R-:W-:Y:S01]  /*1830*/  IMAD R31, R2, R10, R31 ;  /* 0x0000000a021f7224 */ /* 0x000fe200078e021f */
[----:B------:R-:W-:Y:S01]  /*1840*/  LOP3.LUT R12, R8, 0x3c, RZ, 0xfc, !PT ;  /* 0x0000003c080c7812 */ /* 0x000fe200078efcff */
[----:B------:R-:W-:Y:S01]  /*1850*/  IMAD.MOV R10, RZ, RZ, -R4 ;  /* 0x000000ffff0a7224 */ /* 0x000fe200078e0a04 */
[C---:B------:R-:W-:Y:S01]  /*1860*/  ISETP.GT.U32.AND P2, PT, R2.reuse, R27, PT ;  /* 0x0000001b0200720c */ /* 0x040fe20003f44070 */
[----:B------:R-:W-:Y:S01]  /*1870*/  @!P3 IMAD.IADD R29, R29, 0x1, -R2 ;  /* 0x000000011d1db824 */ /* 0x000fe200078e0a02 */
[----:B------:R-:W-:Y:S01]  /*1880*/  IABS R43, R12 ;  /* 0x0000000c002b7213 */ /* 0x000fe20000000000 */
[----:B------:R-:W-:-:S02]  /*1890*/  IMAD R41, R2, R10, R41 ;  /* 0x0000000a02297224 */ /* 0x000fc400078e0229 */
[----:B------:R-:W-:Y:S01]  /*18a0*/  @!P6 IMAD.MOV R25, RZ, RZ, -R25 ;  /* 0x000000ffff19e224 */ /* 0x000fe200078e0a19 */
[----:B------:R-:W-:Y:S01]  /*18b0*/  ISETP.GT.U32.AND P6, PT, R2, R31, PT ;  /* 0x0000001f0200720c */ /* 0x000fe20003fc4070 */
[----:B------:R-:W-:Y:S01]  /*18c0*/  IMAD.HI.U32 R4, R6, R43, RZ ;  /* 0x0000002b06047227 */ /* 0x000fe200078e00ff */
[----:B------:R-:W-:-:S03]  /*18d0*/  ISETP.GT.U32.AND P3, PT, R2, R41, PT ;  /* 0x000000290200720c */ /* 0x000fc60003f64070 */
[----:B------:R-:W-:Y:S02]  /*18e0*/  IMAD.MOV R4, RZ, RZ, -R4 ;  /* 0x000000ffff047224 */ /* 0x000fe400078e0a04 */
[--C-:B------:R-:W-:Y:S01]  /*18f0*/  @!P2 IMAD.IADD R27, R27, 0x1, -R2.reuse ;  /* 0x000000011b1ba824 */ /* 0x100fe200078e0a02 */
[----:B------:R-:W-:Y:S01]  /*1900*/  ISETP.GE.AND P2, PT, R14, RZ, PT ;  /* 0x000000ff0e00720c */ /* 0x000fe20003f46270 */
[----:B------:R-:W-:Y:S01]  /*1910*/  IMAD R43, R2, R4, R43 ;  /* 0x00000004022b7224 */ /* 0x000fe200078e022b */
[----:B------:R-:W-:Y:S01]  /*1920*/  LOP3.LUT R14, R8, 0x40, RZ, 0xfc, !PT ;  /* 0x00000040080e7812 */ /* 0x000fe200078efcff */
[----:B------:R-:W-:Y:S01]  /*1930*/  @!P4 IMAD.MOV R27, RZ, RZ, -R27 ;  /* 0x000000ffff1bc224 */ /* 0x000fe200078e0a1b */
[C---:B------:R-:W-:Y:S01]  /*1940*/  ISETP.GT.U32.AND P4, PT, R2.reuse, R33, PT ;  /* 0x000000210200720c */ /* 0x040fe20003f84070 */
[----:B------:R-:W-:Y:S01]  /*1950*/  @!P5 IMAD.MOV R29, RZ, RZ, -R29 ;  /* 0x000000ffff1dd224 */ /* 0x000fe200078e0a1d */
[----:B------:R-:W-:Y:S01]  /*1960*/  IABS R45, R14 ;  /* 0x0000000e002d7213 */ /* 0x000fe20000000000 */
[--C-:B------:R-:W-:Y:S01]  /*1970*/  @!P3 IMAD.IADD R41, R41, 0x1, -R2.reuse ;  /* 0x000000012929b824 */ /* 0x100fe200078e0a02 */
[----:B------:R-:W-:Y:S01]  /*1980*/  ISETP.GT.U32.AND P5, PT, R2, R43, PT ;  /* 0x0000002b0200720c */ /* 0x000fe20003fa4070 */
[----:B------:R-:W-:-:S02]  /*1990*/  @!P6 IMAD.IADD R31, R31, 0x1, -R2 ;  /* 0x000000011f1fe824 */ /* 0x000fc400078e0a02 */
[----:B------:R-:W-:Y:S01]  /*19a0*/  IMAD.HI.U32 R4, R6, R45, RZ ;  /* 0x0000002d06047227 */ /* 0x000fe200078e00ff */
[C---:B------:R-:W-:Y:S02]  /*19b0*/  ISETP.GT.U32.AND P3, PT, R2.reuse, R41, PT ;  /* 0x000000290200720c */ /* 0x040fe40003f64070 */
[C---:B------:R-:W-:Y:S01]  /*19c0*/  ISETP.GT.U32.AND P6, PT, R2.reuse, R31, PT ;  /* 0x0000001f0200720c */ /* 0x040fe20003fc4070 */
[----:B------:R-:W-:Y:S02]  /*19d0*/  IMAD.MOV R4, RZ, RZ, -R4 ;  /* 0x000000ffff047224 */ /* 0x000fe400078e0a04 */
[--C-:B------:R-:W-:Y:S02]  /*19e0*/  @!P4 IMAD.IADD R33, R33, 0x1, -R2.reuse ;  /* 0x000000012121c824 */ /* 0x100fe400078e0a02 */
[----:B------:R-:W-:Y:S01]  /*19f0*/  IMAD R45, R2, R4, R45 ;  /* 0x00000004022d7224 */ /* 0x000fe200078e022d */
[----:B------:R-:W-:Y:S01]  /*1a00*/  LOP3.LUT R4, R8, 0x48, RZ, 0xfc, !PT ;  /* 0x0000004808047812 */ /* 0x000fe200078efcff */
[----:B------:R-:W-:Y:S01]  /*1a10*/  @!P5 IMAD.IADD R43, R43, 0x1, -R2 ;  /* 0x000000012b2bd824 */ /* 0x000fe200078e0a02 */
[----:B------:R-:W-:Y:S01]  /*1a20*/  ISETP.GT.U32.AND P4, PT, R2, R33, PT ;  /* 0x000000210200720c */ /* 0x000fe20003f84070 */
[----:B------:R-:W-:Y:S01]  /*1a30*/  IMAD.HI.U32 R10, R6, R47, RZ ;  /* 0x0000002f060a7227 */ /* 0x000fe200078e00ff */
[----:B------:R-:W-:-:S02]  /*1a40*/  IABS R49, R4 ;  /* 0x0000000400317213 */ /* 0x000fc40000000000 */
[C---:B------:R-:W-:Y:S01]  /*1a50*/  ISETP.GT.U32.AND P5, PT, R2.reuse, R43, PT ;  /* 0x0000002b0200720c */ /* 0x040fe20003fa4070 */
[--C-:B------:R-:W-:Y:S01]  /*1a60*/  @!P3 IMAD.IADD R41, R41, 0x1, -R2.reuse ;  /* 0x000000012929b824 */ /* 0x100fe200078e0a02 */
[----:B------:R-:W-:Y:S01]  /*1a70*/  ISETP.GT.U32.AND P3, PT, R2, R45, PT ;  /* 0x0000002d0200720c */ /* 0x000fe20003f64070 */
[----:B------:R-:W-:Y:S01]  /*1a80*/  @!P6 IMAD.IADD R31, R31, 0x1, -R2 ;  /* 0x000000011f1fe824 */ /* 0x000fe200078e0a02 */
[----:B------:R-:W-:Y:S01]  /*1a90*/  ISETP.GE.AND P6, PT, R12, RZ, PT ;  /* 0x000000ff0c00720c */ /* 0x000fe20003fc6270 */
[----:B------:R-:W-:Y:S01]  /*1aa0*/  IMAD.MOV R10, RZ, RZ, -R10 ;  /* 0x000000ffff0a7224 */ /* 0x000fe200078e0a0a */
[----:B------:R-:W-:Y:S01]  /*1ab0*/  LOP3.LUT R12, R8, 0x50, RZ, 0xfc, !PT ;  /* 0x00000050080c7812 */ /* 0x000fe200078efcff */
[----:B------:R-:W-:Y:S02]  /*1ac0*/  @!P2 IMAD.MOV R41, RZ, RZ, -R41 ;  /* 0x000000ffff29a224 */ /* 0x000fe400078e0a29 */
[--C-:B------:R-:W-:Y:S01]  /*1ad0*/  @!P4 IMAD.IADD R33, R33, 0x1, -R2.reuse ;  /* 0x000000012121c824 */ /* 0x100fe200078e0a02 */
[----:B------:R-:W-:Y:S01]  /*1ae0*/  IABS R53, R12 ;  /* 0x0000000c00357213 */ /* 0x000fe20000000000 */
[----:B------:R-:W-:Y:S01]  /*1af0*/  IMAD R47, R2, R10, R47 ;  /* 0x0000000a022f7224 */ /* 0x000fe200078e022f */
[----:B------:R-:W-:Y:S01]  /*1b00*/  LOP3.LUT R10, R8, 0x4c, RZ, 0xfc, !PT ;  /* 0x0000004c080a7812 */ /* 0x000fe200078efcff */
[--C-:B------:R-:W-:Y:S01]  /*1b10*/  @!P5 IMAD.IADD R43, R43, 0x1, -R2.reuse ;  /* 0x000000012b2bd824 */ /* 0x100fe200078e0a02 */
[----:B------:R-:W-:Y:S01]  /*1b20*/  ISETP.GE.AND P4, PT, R16, RZ, PT ;  /* 0x000000ff1000720c */ /* 0x000fe20003f86270 */
[----:B------:R-:W-:Y:S01]  /*1b30*/  @!P3 IMAD.IADD R45, R45, 0x1, -R2 ;  /* 0x000000012d2db824 */ /* 0x000fe200078e0a02 */
[----:B------:R-:W-:Y:S01]  /*1b40*/  ISETP.GE.AND P3, PT, R12, RZ, PT ;  /* 0x000000ff0c00720c */ /* 0x000fe20003f66270 */
[----:B------:R-:W-:Y:S01]  /*1b50*/  @!P1 IMAD.MOV R33, RZ, RZ, -R33 ;  /* 0x000000ffff219224 */ /* 0x000fe200078e0a21 */
[----:B------:R-:W-:Y:S01]  /*1b60*/  ISETP.GE.AND P1, PT, R4, RZ, PT ;  /* 0x000000ff0400720c */ /* 0x000fe20003f26270 */
[----:B------:R-:W-:Y:S01]  /*1b70*/  @!P6 IMAD.MOV R43, RZ, RZ, -R43 ;  /* 0x000000ffff2be224 */ /* 0x000fe200078e0a2b */
[----:B------:R-:W-:Y:S01]  /*1b80*/  ISETP.GT.U32.AND P6, PT, R2, R45, PT ;  /* 0x0000002d0200720c */ /* 0x000fe20003fc4070 */
[----:B------:R-:W-:Y:S01]  /*1b90*/  IMAD.HI.U32 R4, R6, R49, RZ ;  /* 0x0000003106047227 */ /* 0x000fe200078e00ff */
[----:B------:R-:W-:-:S02]  /*1ba0*/  IABS R51, R10 ;  /* 0x0000000a00337213 */ /* 0x000fc40000000000 */
[----:B------:R-:W-:Y:S01]  /*1bb0*/  ISETP.GT.U32.AND P2, PT, R2, R47, PT ;  /* 0x0000002f0200720c */ /* 0x000fe20003f44070 */
[----:B------:R-:W-:Y:S01]  /*1bc0*/  IMAD.MOV R12, RZ, RZ, -R4 ;  /* 0x000000ffff0c7224 */ /* 0x000fe200078e0a04 */
[----:B------:R-:W-:Y:S01]  /*1bd0*/  ISETP.GE.AND P5, PT, R10, RZ, PT ;  /* 0x000000ff0a00720c */ /* 0x000fe20003fa6270 */
[----:B------:R-:W-:Y:S01]  /*1be0*/  IMAD.HI.U32 R4, R6, R51, RZ ;  /* 0x0000003306047227 */ /* 0x000fe200078e00ff */
[----:B------:R-:W-:-:S03]  /*1bf0*/  LOP3.LUT R16, R8, 0x54, RZ, 0xfc, !PT ;  /* 0x0000005408107812 */ /* 0x000fc600078efcff */
[C---:B------:R-:W-:Y:S01]  /*1c00*/  IMAD R49, R2.reuse, R12, R49 ;  /* 0x0000000c02317224 */ /* 0x040fe200078e0231 */
[----:B------:R-:W-:Y:S01]  /*1c10*/  IABS R55, R16 ;  /* 0x0000001000377213 */ /* 0x000fe20000000000 */
[----:B------:R-:W-:Y:S02]  /*1c20*/  @!P6 IMAD.IADD R45, R45, 0x1, -R2 ;  /* 0x000000012d2de824 */ /* 0x000fe400078e0a02 */
[----:B------:R-:W-:Y:S01]  /*1c30*/  IMAD.MOV R4, RZ, RZ, -R4 ;  /* 0x000000ffff047224 */ /* 0x000fe200078e0a04 */
[----:B------:R-:W-:Y:S01]  /*1c40*/  ISETP.GT.U32.AND P6, PT, R2, R49, PT ;  /* 0x000000310200720c */ /* 0x000fe20003fc4070 */
[----:B------:R-:W-:-:S04]  /*1c50*/  IMAD.HI.U32 R10, R6, R53, RZ ;  /* 0x00000035060a7227 */ /* 0x000fc800078e00ff */
[----:B------:R-:W-:Y:S02]  /*1c60*/  IMAD R51, R2, R4, R51 ;  /* 0x0000000402337224 */ /* 0x000fe400078e0233 */
[----:B------:R-:W-:Y:S02]  /*1c70*/  IMAD.MOV R10, RZ, RZ, -R10 ;  /* 0x000000ffff0a7224 */ /* 0x000fe400078e0a0a */
[----:B------:R-:W-:Y:S01]  /*1c80*/  @!P0 IMAD.MOV R31, RZ, RZ, -R31 ;  /* 0x000000ffff1f8224 */ /* 0x000fe200078e0a1f */
[----:B------:R-:W-:Y:S01]  /*1c90*/  ISETP.GE.AND P0, PT, R14, RZ, PT ;  /* 0x000000ff0e00720c */ /* 0x000fe20003f06270 */
[----:B------:R-:W-:Y:S02]  /*1ca0*/  IMAD R53, R2, R10, R53 ;  /* 0x0000000a02357224 */ /* 0x000fe400078e0235 */
[--C-:B------:R-:W-:Y:S02]  /*1cb0*/  @!P6 IMAD.IADD R49, R49, 0x1, -R2.reuse ;  /* 0x000000013131e824 */ /* 0x100fe400078e0a02 */
[----:B------:R-:W-:-:S02]  /*1cc0*/  @!P2 IMAD.IADD R47, R47, 0x1, -R2 ;  /* 0x000000012f2fa824 */ /* 0x000fc400078e0a02 */
[----:B------:R-:W-:Y:S01]  /*1cd0*/  IMAD.HI.U32 R12, R6, R55, RZ ;  /* 0x00000037060c7227 */ /* 0x000fe200078e00ff */
[C---:B------:R-:W-:Y:S02]  /*1ce0*/  ISETP.GT.U32.AND P6, PT, R2.reuse, R49, PT ;  /* 0x000000310200720c */ /* 0x040fe40003fc4070 */
[----:B------:R-:W-:Y:S01]  /*1cf0*/  ISETP.GT.U32.AND P2, PT, R2, R47, PT ;  /* 0x0000002f0200720c */ /* 0x000fe20003f44070 */
[----:B------:R-:W-:-:S04]  /*1d00*/  IMAD.HI.U32 R14, R6, R57, RZ ;  /* 0x00000039060e7227 */ /* 0x000fc800078e00ff */
[----:B------:R-:W-:Y:S02]  /*1d10*/  @!P0 IMAD.MOV R45, RZ, RZ, -R45 ;  /* 0x000000ffff2d8224 */ /* 0x000fe400078e0a2d */
[----:B------:R-:W-:Y:S02]  /*1d20*/  IMAD.MOV R12, RZ, RZ, -R12 ;  /* 0x000000ffff0c7224 */ /* 0x000fe400078e0a0c */
[----:B------:R-:W-:-:S04]  /*1d30*/  IMAD.HI.U32 R4, R6, R59, RZ ;  /* 0x0000003b06047227 */ /* 0x000fc800078e00ff */
[--C-:B------:R-:W-:Y:S01]  /*1d40*/  @!P6 IMAD.IADD R49, R49, 0x1, -R2.reuse ;  /* 0x000000013131e824 */ /* 0x100fe200078e0a02 */
[----:B------:R-:W-:Y:S01]  /*1d50*/  ISETP.GT.U32.AND P6, PT, R2, R51, PT ;  /* 0x000000330200720c */ /* 0x000fe20003fc4070 */
[----:B------:R-:W-:Y:S01]  /*1d60*/  @!P2 IMAD.IADD R47, R47, 0x1, -R2 ;  /* 0x000000012f2fa824 */ /* 0x000fe200078e0a02 */
[----:B------:R-:W-:Y:S01]  /*1d70*/  ISETP.GE.AND P2, PT, R16, RZ, PT ;  /* 0x000000ff1000720c */ /* 0x000fe20003f46270 */
[----:B------:R-:W-:Y:S02]  /*1d80*/  IMAD.MOV R14, RZ, RZ, -R14 ;  /* 0x000000ffff0e7224 */ /* 0x000fe400078e0a0e */
[----:B------:R-:W-:Y:S02]  /*1d90*/  IMAD R55, R2, R12, R55 ;  /* 0x0000000c02377224 */ /* 0x000fe400078e0237 */
[----:B------:R-:W-:-:S04]  /*1da0*/  IMAD.HI.U32 R10, R6, R61, RZ ;  /* 0x0000003d060a7227 */ /* 0x000fc800078e00ff */
[----:B------:R-:W-:Y:S02]  /*1db0*/  IMAD.MOV R16, RZ, RZ, -R4 ;  /* 0x000000ffff107224 */ /* 0x000fe400078e0a04 */
[----:B------:R-:W-:Y:S01]  /*1dc0*/  @!P6 IMAD.IADD R51, R51, 0x1, -R2 ;  /* 0x000000013333e824 */ /* 0x000fe200078e0a02 */
[C---:B------:R-:W-:Y:S01]  /*1dd0*/  ISETP.GT.U32.AND P6, PT, R2.reuse, R53, PT ;  /* 0x000000350200720c */ /* 0x040fe20003fc4070 */
[C---:B------:R-:W-:Y:S02]  /*1de0*/  IMAD R57, R2.reuse, R14, R57 ;  /* 0x0000000e02397224 */ /* 0x040fe400078e0239 */
[----:B------:R-:W-:Y:S01]  /*1df0*/  IMAD.MOV R10, RZ, RZ, -R10 ;  /* 0x000000ffff0a7224 */ /* 0x000fe200078e0a0a */
[C---:B------:R-:W-:Y:S01]  /*1e00*/  ISETP.GT.U32.AND P0, PT, R2.reuse, R51, PT ;  /* 0x000000330200720c */ /* 0x040fe20003f04070 */
[C---:B------:R-:W-:Y:S02]  /*1e10*/  IMAD R59, R2.reuse, R16, R59 ;  /* 0x00000010023b7224 */ /* 0x040fe400078e023b */
[----:B------:R-:W-:Y:S01]  /*1e20*/  @!P4 IMAD.MOV R47, RZ, RZ, -R47 ;  /* 0x000000ffff2fc224 */ /* 0x000fe200078e0a2f */
[C---:B------:R-:W-:Y:S01]  /*1e30*/  ISETP.GT.U32.AND P4, PT, R2.reuse, R55, PT ;  /* 0x000000370200720c */ /* 0x040fe20003f84070 */
[----:B------:R-:W-:Y:S01]  /*1e40*/  IMAD R61, R2, R10, R61 ;  /* 0x0000000a023d7224 */ /* 0x000fe200078e023d */
[----:B------:R-:W-:Y:S01]  /*1e50*/  LOP3.LUT R10, R8, 0x78, RZ, 0xfc, !PT ;  /* 0x00000078080a7812 */ /* 0x000fe200078efcff */
[----:B------:R-:W-:Y:S01]  /*1e60*/  @!P1 IMAD.MOV R49, RZ, RZ, -R49 ;  /* 0x000000ffff319224 */ /* 0x000fe200078e0a31 */
[----:B------:R-:W-:Y:S01]  /*1e70*/  ISETP.GT.U32.AND P1, PT, R2, R57, PT ;  /* 0x000000390200720c */ /* 0x000fe20003f24070 */
[----:B------:R-:W-:Y:S01]  /*1e80*/  @!P6 IMAD.IADD R53, R53, 0x1, -R2 ;  /* 0x000000013535e824 */ /* 0x000fe200078e0a02 */
[----:B------:R-:W-:Y:S01]  /*1e90*/  IABS R73, R10 ;  /* 0x0000000a00497213 */ /* 0x000fe20000000000 */
[----:B------:R-:W-:-:S03]  /*1ea0*/  IMAD.HI.U32 R12, R6, R63, RZ ;  /* 0x0000003f060c7227 */ /* 0x000fc600078e00ff */
[C---:B------:R-:W-:Y:S01]  /*1eb0*/  ISETP.GT.U32.AND P6, PT, R2.reuse, R53, PT ;  /* 0x000000350200720c */ /* 0x040fe20003fc4070 */
[----:B------:R-:W-:Y:S01]  /*1ec0*/  @!P0 IMAD.IADD R51, R51, 0x1, -R2 ;  /* 0x0000000133338824 */ /* 0x000fe200078e0a02 */
[C---:B------:R-:W-:Y:S01]  /*1ed0*/  ISETP.GT.U32.AND P0, PT, R2.reuse, R59, PT ;  /* 0x0000003b0200720c */ /* 0x040fe20003f04070 */
[----:B------:R-:W-:Y:S02]  /*1ee0*/  IMAD.MOV R12, RZ, RZ, -R12 ;  /* 0x000000ffff0c7224 */ /* 0x000fe400078e0a0c */
[----:B------:R-:W-:Y:S02]  /*1ef0*/  @!P4 IMAD.IADD R55, R55, 0x1, -R2 ;  /* 0x000000013737c824 */ /* 0x000fe400078e0a02 */
[----:B------:R-:W-:Y:S01]  /*1f00*/  IMAD R63, R2, R12, R63 ;  /* 0x0000000c023f7224 */ /* 0x000fe200078e023f */
[----:B------:R-:W-:Y:S01]  /*1f10*/  LOP3.LUT R12, R8, 0x70, RZ, 0xfc, !PT ;  /* 0x00000070080c7812 */ /* 0x000fe200078efcff */
[----:B------:R-:W-:-:S03]  /*1f20*/  IMAD.HI.U32 R14, R6, R65, RZ ;  /* 0x00000041060e7227 */ /* 0x000fc600078e00ff */
[----:B------:R-:W-:Y:S01]  /*1f30*/  IABS R69, R12 ;  /* 0x0000000c00457213 */ /* 0x000fe20000000000 */
[----:B------:R-:W-:Y:S01]  /*1f40*/  @!P6 IMAD.IADD R53, R53, 0x1, -R2 ;  /* 0x000000013535e824 */ /* 0x000fe200078e0a02 */
[----:B------:R-:W-:Y:S01]  /*1f50*/  ISETP.GT.U32.AND P6, PT, R2, R61, PT ;  /* 0x0000003d0200720c */ /* 0x000fe20003fc4070 */
[----:B------:R-:W-:Y:S01]  /*1f60*/  IMAD.HI.U32 R4, R6, R67, RZ ;  /* 0x0000004306047227 */ /* 0x000fe200078e00ff */
[----:B------:R-:W-:-:S03]  /*1f70*/  ISETP.GT.U32.AND P4, PT, R2, R63, PT ;  /* 0x0000003f0200720c */ /* 0x000fc60003f84070 */
[--C-:B------:R-:W-:Y:S01]  /*1f80*/  @!P1 IMAD.IADD R57, R57, 0x1, -R2.reuse ;  /* 0x0000000139399824 */ /* 0x100fe200078e0a02 */
[C---:B------:R-:W-:Y:S01]  /*1f90*/  ISETP.GT.U32.AND P1, PT, R2.reuse, R55, PT ;  /* 0x000000370200720c */ /* 0x040fe20003f24070 */
[----:B------:R-:W-:Y:S02]  /*1fa0*/  @!P0 IMAD.IADD R59, R59, 0x1, -R2 ;  /* 0x000000013b3b8824 */ /* 0x000fe400078e0a02 */
[----:B------:R-:W-:Y:S01]  /*1fb0*/  IMAD.MOV R14, RZ, RZ, -R14 ;  /* 0x000000ffff0e7224 */ /* 0x000fe200078e0a0e */
[C---:B------:R-:W-:Y:S01]  /*1fc0*/  ISETP.GT.U32.AND P0, PT, R2.reuse, R57, PT ;  /* 0x000000390200720c */ /* 0x040fe20003f04070 */
[----:B------:R-:W-:Y:S02]  /*1fd0*/  IMAD.MOV R4, RZ, RZ, -R4 ;  /* 0x000000ffff047224 */ /* 0x000fe400078e0a04 */
[----:B------:R-:W-:Y:S01]  /*1fe0*/  @!P6 IMAD.IADD R61, R61, 0x1, -R2 ;  /* 0x000000013d3de824 */ /* 0x000fe200078e0a02 */
[C---:B------:R-:W-:Y:S01]  /*1ff0*/  ISETP.GT.U32.AND P6, PT, R2.reuse, R59, PT ;  /* 0x0000003b0200720c */ /* 0x040fe20003fc4070 */
[----:B------:R-:W-:Y:S01]  /*2000*/  IMAD R65, R2, R14, R65 ;  /* 0x0000000e02417224 */ /* 0x000fe200078e0241 */
[----:B------:R-:W-:Y:S01]  /*2010*/  LOP3.LUT R14, R8, 0x74, RZ, 0xfc, !PT ;  /* 0x00000074080e7812 */ /* 0x000fe200078efcff */
[----:B------:R-:W-:-:S02]  /*2020*/  IMAD R67, R2, R4, R67 ;  /* 0x0000000402437224 */ /* 0x000fc400078e0243 */
[----:B------:R-:W-:Y:S01]  /*2030*/  IMAD.HI.U32 R4, R6, R69, RZ ;  /* 0x0000004506047227 */ /* 0x000fe200078e00ff */
[----:B------:R-:W-:-:S03]  /*2040*/  IABS R71, R14 ;  /* 0x0000000e00477213 */ /* 0x000fc60000000000 */
[----:B------:R-:W-:Y:S02]  /*2050*/  IMAD.MOV R4, RZ, RZ, -R4 ;  /* 0x000000ffff047224 */ /* 0x000fe400078e0a04 */
[----:B------:R-:W-:Y:S01]  /*2060*/  @!P1 IMAD.IADD R55, R55, 0x1, -R2 ;  /* 0x0000000137379824 */ /* 0x000fe200078e0a02 */
[C---:B------:R-:W-:Y:S01]  /*2070*/  ISETP.GT.U32.AND P1, PT, R2.reuse, R65, PT ;  /* 0x000000410200720c */ /* 0x040fe20003f24070 */
[----:B------:R-:W-:Y:S02]  /*2080*/  IMAD R69, R2, R4, R69 ;  /* 0x0000000402457224 */ /* 0x000fe400078e0245 */
[----:B------:R-:W-:-:S04]  /*2090*/  IMAD.HI.U32 R8, R6, R71, RZ ;  /* 0x0000004706087227 */ /* 0x000fc800078e00ff */
[----:B------:R-:W-:-:S04]  /*20a0*/  IMAD.HI.U32 R6, R6, R73, RZ ;  /* 0x0000004906067227 */ /* 0x000fc800078e00ff */
[--C-:B------:R-:W-:Y:S01]  /*20b0*/  @!P4 IMAD.IADD R63, R63, 0x1, -R2.reuse ;  /* 0x000000013f3fc824 */ /* 0x100fe200078e0a02 */
[C---:B------:R-:W-:Y:S01]  /*20c0*/  ISETP.GT.U32.AND P4, PT, R2.reuse, R61, PT ;  /* 0x0000003d0200720c */ /* 0x040fe20003f84070 */
[----:B------:R-:W-:Y:S01]  /*20d0*/  @!P6 IMAD.IADD R59, R59, 0x1, -R2 ;  /* 0x000000013b3be824 */ /* 0x000fe200078e0a02 */
[C---:B------:R-:W-:Y:S01]  /*20e0*/  ISETP.GT.U32.AND P6, PT, R2.reuse, R69, PT ;  /* 0x000000450200720c */ /* 0x040fe20003fc4070 */
[----:B------:R-:W-:Y:S02]  /*20f0*/  IMAD.MOV R6, RZ, RZ, -R6 ;  /* 0x000000ffff067224 */ /* 0x000fe400078e0a06 */
[----:B------:R-:W-:Y:S01]  /*2100*/  @!P0 IMAD.IADD R57, R57, 0x1, -R2 ;  /* 0x0000000139398824 */ /* 0x000fe200078e0a02 */
[C---:B------:R-:W-:Y:S01]  /*2110*/  ISETP.GT.U32.AND P0, PT, R2.reuse, R67, PT ;  /* 0x000000430200720c */ /* 0x040fe20003f04070 */
[----:B------:R-:W-:Y:S02]  /*2120*/  IMAD.MOV R8, RZ, RZ, -R8 ;  /* 0x000000ffff087224 */ /* 0x000fe400078e0a08 */
[----:B------:R-:W-:-:S02]  /*2130*/  IMAD R73, R2, R6, R73 ;  /* 0x0000000602497224 */ /* 0x000fc400078e0249 */
[C---:B------:R-:W-:Y:S02]  /*2140*/  IMAD R71, R2.reuse, R8, R71 ;  /* 0x0000000802477224 */ /* 0x040fe400078e0247 */
[--C-:B------:R-:W-:Y:S01]  /*2150*/  @!P1 IMAD.IADD R65, R65, 0x1, -R2.reuse ;  /* 0x0000000141419824 */ /* 0x100fe200078e0a02 */
[C---:B------:R-:W-:Y:S01]  /*2160*/  ISETP.GT.U32.AND P1, PT, R2.reuse, R73, PT ;  /* 0x000000490200720c */ /* 0x040fe20003f24070 */
[--C-:B------:R-:W-:Y:S01]  /*2170*/  @!P4 IMAD.IADD R61, R61, 0x1, -R2.reuse ;  /* 0x000000013d3dc824 */ /* 0x100fe200078e0a02 */
[----:B------:R-:W-:Y:S01]  /*2180*/  ISETP.GT.U32.AND P4, PT, R2, R71, PT ;  /* 0x000000470200720c */ /* 0x000fe20003f84070 */
[--C-:B------:R-:W-:Y:S01]  /*2190*/  @!P6 IMAD.IADD R69, R69, 0x1, -R2.reuse ;  /* 0x000000014545e824 */ /* 0x100fe200078e0a02 */
[----:B------:R-:W-:Y:S01]  /*21a0*/  ISETP.GE.AND P6, PT, R22, RZ, PT ;  /* 0x000000ff1600720c */ /* 0x000fe20003fc6270 */
[----:B------:R-:W-:Y:S01]  /*21b0*/  @!P5 IMAD.MOV R51, RZ, RZ, -R51 ;  /* 0x000000ffff33d224 */ /* 0x000fe200078e0a33 */
[----:B------:R-:W-:Y:S01]  /*21c0*/  ISETP.GT.U32.AND P5, PT, R2, R63, PT ;  /* 0x0000003f0200720c */ /* 0x000fe20003fa4070 */
[--C-:B------:R-:W-:Y:S01]  /*21d0*/  @!P0 IMAD.IADD R67, R67, 0x1, -R2.reuse ;  /* 0x0000000143438824 */ /* 0x100fe200078e0a02 */
[----:B------:R-:W-:Y:S01]  /*21e0*/  ISETP.GE.AND P0, PT, R20, RZ, PT ;  /* 0x000000ff1400720c */ /* 0x000fe20003f06270 */
[----:B------:R-:W-:Y:S01]  /*21f0*/  @!P3 IMAD.MOV R53, RZ, RZ, -R53 ;  /* 0x000000ffff35b224 */ /* 0x000fe200078e0a35 */
[C---:B------:R-:W-:Y:S01]  /*2200*/  ISETP.GT.U32.AND P3, PT, R2.reuse, R69, PT ;  /* 0x000000450200720c */ /* 0x040fe20003f64070 */
[----:B------:R-:W-:Y:S01]  /*2210*/  @!P2 IMAD.MOV R55, RZ, RZ, -R55 ;  /* 0x000000ffff37a224 */ /* 0x000fe200078e0a37 */
        /* <DEDUP_REMOVED lines=10> */
[----:B------:R-:W-:Y:S01]  /*22c0*/  ISETP.GT.U32.AND P0, PT, R2, R71, PT ;  /* 0x000000470200720c */ /* 0x000fe20003f04070 */
[--C-:B------:R-:W-:Y:S01]  /*22d0*/  @!P3 IMAD.IADD R69, R69, 0x1, -R2.reuse ;  /* 0x000000014545b824 */ /* 0x100fe200078e0a02 */
[----:B------:R-:W-:Y:S01]  /*22e0*/  ISETP.GE.AND P3, PT, R14, RZ, PT ;  /* 0x000000ff0e00720c */ /* 0x000fe20003f66270 */
[--C-:B------:R-:W-:Y:S01]  /*22f0*/  @!P2 IMAD.IADD R67, R67, 0x1, -R2.reuse ;  /* 0x000000014343a824 */ /* 0x100fe200078e0a02 */
[----:B------:R-:W-:Y:S01]  /*2300*/  ISETP.GE.AND P2, PT, R12, RZ, PT ;  /* 0x000000ff0c00720c */ /* 0x000fe20003f46270 */
[--C-:B------:R-:W-:Y:S01]  /*2310*/  @!P1 IMAD.IADD R65, R65, 0x1, -R2.reuse ;  /* 0x0000000141419824 */ /* 0x100fe200078e0a02 */
[----:B------:R-:W-:Y:S01]  /*2320*/  ISETP.GE.AND P1, PT, R28, RZ, PT ;  /* 0x000000ff1c00720c */ /* 0x000fe20003f26270 */
[----:B------:R-:W-:Y:S01]  /*2330*/  @!P4 IMAD.MOV R63, RZ, RZ, -R63 ;  /* 0x000000ffff3fc224 */ /* 0x000fe200078e0a3f */
[----:B------:R-:W-:Y:S01]  /*2340*/  ISETP.NE.AND P4, PT, R34, RZ, PT ;  /* 0x000000ff2200720c */ /* 0x000fe20003f85270 */
[--C-:B------:R-:W-:Y:S01]  /*2350*/  @!P6 IMAD.IADD R73, R73, 0x1, -R2.reuse ;  /* 0x000000014949e824 */ /* 0x100fe200078e0a02 */
[----:B------:R-:W-:Y:S01]  /*2360*/  ISETP.GE.AND P6, PT, R38, RZ, PT ;  /* 0x000000ff2600720c */ /* 0x000fe20003fc6270 */
[----:B------:R-:W-:Y:S01]  /*2370*/  @!P5 IMAD.MOV R57, RZ, RZ, -R57 ;  /* 0x000000ffff39d224 */ /* 0x000fe200078e0a39 */
[----:B------:R-:W-:Y:S01]  /*2380*/  ISETP.GE.AND P5, PT, R26, RZ, PT ;  /* 0x000000ff1a00720c */ /* 0x000fe20003fa6270 */
[----:B------:R-:W-:Y:S01]  /*2390*/  @!P0 IMAD.IADD R71, R71, 0x1, -R2 ;  /* 0x0000000147478824 */ /* 0x000fe200078e0a02 */
[----:B------:R-:W-:Y:S01]  /*23a0*/  ISETP.GE.AND P0, PT, R10, RZ, PT ;  /* 0x000000ff0a00720c */ /* 0x000fe20003f06270 */
[----:B------:R-:W-:Y:S01]  /*23b0*/  VIADD R4, R168, 0xfffffffe ;  /* 0xfffffffea8047836 */ /* 0x000fe20000000000 */
[----:B------:R-:W-:Y:S01]  /*23c0*/  LOP3.LUT R2, RZ, R35, RZ, 0x33, !PT ;  /* 0x00000023ff027212 */ /* 0x000fe200078e33ff */
[----:B------:R-:W-:-:S02]  /*23d0*/  @!P2 IMAD.MOV R69, RZ, RZ, -R69 ;  /* 0x000000ffff45a224 */ /* 0x000fc400078e0a45 */
[----:B------:R-:W-:Y:S01]  /*23e0*/  @!P1 IMAD.MOV R67, RZ, RZ, -R67 ;  /* 0x000000ffff439224 */ /* 0x000fe200078e0a43 */
[----:B------:R-:W-:Y:S01]  /*23f0*/  ISETP.GE.U32.AND P1, PT, R4, 0x7fffffdf, PT ;  /* 0x7fffffdf0400780c */ /* 0x000fe20003f26070 */
[----:B------:R-:W-:Y:S02]  /*2400*/  @!P3 IMAD.MOV R71, RZ, RZ, -R71 ;  /* 0x000000ffff47b224 */ /* 0x000fe400078e0a47 */
[----:B------:R-:W-:Y:S01]  /*2410*/  @!P6 IMAD.MOV R5, RZ, RZ, -R5 ;  /* 0x000000ffff05e224 */ /* 0x000fe200078e0a05 */
[----:B------:R-:W-:Y:S01]  /*2420*/  @!P4 LOP3.LUT R5, RZ, R34, RZ, 0x33, !PT ;  /* 0x00000022ff05c212 */ /* 0x000fe200078e33ff */
[----:B------:R-:W-:Y:S01]  /*2430*/  @!P5 IMAD.MOV R65, RZ, RZ, -R65 ;  /* 0x000000ffff41d224 */ /* 0x000fe200078e0a41 */
[----:B------:R-:W-:Y:S01]  /*2440*/  ISETP.NE.AND P5, PT, R35, RZ, PT ;  /* 0x000000ff2300720c */ /* 0x000fe20003fa5270 */
[----:B------:R-:W-:Y:S01]  /*2450*/  @!P0 IMAD.MOV R73, RZ, RZ, -R73 ;  /* 0x000000ffff498224 */ /* 0x000fe200078e0a49 */
[----:B------:R-:W-:Y:S01]  /*2460*/  ISETP.NE.U32.AND P0, PT, R39, RZ, PT ;  /* 0x000000ff2700720c */ /* 0x000fe20003f05070 */
[----:B------:R-:W-:Y:S01]  /*2470*/  IMAD R169, R5, UR6, RZ ;  /* 0x0000000605a97c24 */ /* 0x000fe2000f8e02ff */
[----:B------:R-:W-:Y:S01]  /*2480*/  SEL R173, R2, R7, !P5 ;  /* 0x0000000702ad7207 */ /* 0x000fe20006800000 */
[----:B------:R-:W-:Y:S01]  /*2490*/  VIADD R4, R168, 0xfffffffc ;  /* 0xfffffffca8047836 */ /* 0x000fe20000000000 */
[C---:B------:R-:W-:Y:S01]  /*24a0*/  SEL R175, R2.reuse, R9, !P5 ;  /* 0x0000000902af7207 */ /* 0x040fe20006800000 */
[----:B------:R-:W-:Y:S01]  /*24b0*/  IMAD.SHL.U32 R36, R169, 0x4, RZ ;  /* 0x00000004a9247824 */ /* 0x000fe200078e00ff */
[C---:B------:R-:W-:Y:S01]  /*24c0*/  SEL R177, R2.reuse, R11, !P5 ;  /* 0x0000000b02b17207 */ /* 0x040fe20006800000 */
[----:B------:R-:W-:Y:S01]  /*24d0*/  IMAD.U32 R35, RZ, RZ, UR20 ;  /* 0x00000014ff237e24 */ /* 0x000fe2000f8e00ff */
        /* <DEDUP_REMOVED lines=43> */
[----:B------:R-:W-:Y:S01]  /*2790*/  IMAD R33, R33, 0x24, RZ ;  /* 0x0000002421217824 */ /* 0x000fe200078e02ff */
[C---:B------:R-:W-:Y:S01]  /*27a0*/  SEL R223, R2.reuse, R63, !P5 ;  /* 0x0000003f02df7207 */ /* 0x040fe20006800000 */
[----:B------:R-:W-:Y:S01]  /*27b0*/  IMAD R35, R35, 0x28, RZ ;  /* 0x0000002823237824 */ /* 0x000fe200078e02ff */
[C---:B------:R-:W-:Y:S01]  /*27c0*/  SEL R225, R2.reuse, R65, !P5 ;  /* 0x0000004102e17207 */ /* 0x040fe20006800000 */
[----:B------:R-:W-:Y:S01]  /*27d0*/  IMAD.U32 R65, RZ, RZ, UR20 ;  /* 0x00000014ff417e24 */ /* 0x000fe2000f8e00ff */
        /* <DEDUP_REMOVED lines=8> */
[----:B------:R-:W-:Y:S01]  /*2860*/  SEL R235, R2, R235, !P5 ;  /* 0x000000eb02eb7207 */ /* 0x000fe20006800000 */
[----:B------:R-:W-:Y:S01]  /*2870*/  VIADD R2, R168, 0xffffffff ;  /* 0xffffffffa8027836 */ /* 0x000fe20000000000 */
[----:B------:R-:W-:Y:S01]  /*2880*/  IADD3 R70, P4, PT, R36, UR8, RZ ;  /* 0x0000000824467c10 */ /* 0x000fe2000ff9e0ff */
[----:B------:R-:W-:Y:S01]  /*2890*/  IMAD R45, R45, 0x34, RZ ;  /* 0x000000342d2d7824 */ /* 0x000fe200078e02ff */
[----:B------:R-:W-:Y:S01]  /*28a0*/  ISETP.GE.U32.AND P3, PT, R4, 0x7fffffdd, PT ;  /* 0x7fffffdd0400780c */ /* 0x000fe20003f66070 */
[----:B------:R-:W-:Y:S01]  /*28b0*/  IMAD R47, R47, 0x38, RZ ;  /* 0x000000382f2f7824 */ /* 0x000fe200078e02ff */
[----:B------:R-:W-:Y:S01]  /*28c0*/  ISETP.GE.U32.AND P6, PT, R2, 0x7fffffe0, PT ;  /* 0x7fffffe00200780c */ /* 0x000fe20003fc6070 */
[----:B------:R-:W-:Y:S01]  /*28d0*/  VIADD R2, R168, 0xfffffffd ;  /* 0xfffffffda8027836 */ /* 0x000fe20000000000 */
[----:B------:R-:W-:Y:S01]  /*28e0*/  IADD3 R62, P5, PT, R70, UR67, RZ ;  /* 0x00000043463e7c10 */ /* 0x000fe2000ffbe0ff */
[----:B------:R-:W-:Y:S01]  /*28f0*/  IMAD R49, R49, 0x3c, RZ ;  /* 0x0000003c31317824 */ /* 0x000fe200078e02ff */
[----:B------:R-:W-:Y:S01]  /*2900*/  LEA.HI.X.SX32 R71, R169, UR9, 0x2, P4 ;  /* 0x00000009a9477c11 */ /* 0x000fe2000a0f16ff */
[----:B------:R-:W-:Y:S01]  /*2910*/  IMAD R53, R53, 0x44, RZ ;  /* 0x0000004435357824 */ /* 0x000fe200078e02ff */
[----:B------:R-:W-:Y:S01]  /*2920*/  ISETP.GE.U32.AND P2, PT, R2, 0x7fffffde, PT ;  /* 0x7fffffde0200780c */ /* 0x000fe20003f46070 */
[----:B------:R-:W-:-:S02]  /*2930*/  IMAD R55, R55, 0x48, RZ ;  /* 0x0000004837377824 */ /* 0x000fc400078e02ff */
[----:B------:R-:W-:Y:S02]  /*2940*/  IMAD R57, R57, 0x4c, RZ ;  /* 0x0000004c39397824 */ /* 0x000fe400078e02ff */
[----:B------:R-:W-:Y:S02]  /*2950*/  IMAD R25, R25, 0x50, RZ ;  /* 0x0000005019197824 */ /* 0x000fe400078e02ff */
[----:B------:R-:W-:Y:S02]  /*2960*/  IMAD R23, R23, 0x54, RZ ;  /* 0x0000005417177824 */ /* 0x000fe400078e02ff */
[----:B------:R-:W-:Y:S02]  /*2970*/  IMAD R21, R21, 0x58, RZ ;  /* 0x0000005815157824 */ /* 0x000fe400078e02ff */
[----:B------:R-:W-:Y:S02]  /*2980*/  IMAD R17, R17, 0x5c, RZ ;  /* 0x0000005c11117824 */ /* 0x000fe400078e02ff */
        /* <DEDUP_REMOVED lines=8> */
[----:B------:R-:W-:Y:S02]  /*2a10*/  IMAD.U32 R31, RZ, RZ, UR69 ;  /* 0x00000045ff1f7e24 */ /* 0x000fe4000f8e00ff */
[----:B------:R-:W-:Y:S02]  /*2a20*/  IMAD.U32 R51, RZ, RZ, UR68 ;  /* 0x00000044ff337e24 */ /* 0x000fe4000f8e00ff */
[----:B------:R-:W-:Y:S02]  /*2a30*/  IMAD.U32 R5, RZ, RZ, UR67 ;  /* 0x00000043ff057e24 */ /* 0x000fe4000f8e00ff */
[----:B------:R-:W-:Y:S01]  /*2a40*/  IMAD.U32 R59, RZ, RZ, UR66 ;  /* 0x00000042ff3b7e24 */ /* 0x000fe2000f8e00ff */
[----:B------:R-:W-:Y:S06]  /*2a50*/  BRA.U UP0, `(.L_x_5) ;  /* 0x0000000100187547 */ /* 0x000fec000b800000 */
[----:B------:R-:W-:Y:S01]  /*2a60*/  ELECT P4, URZ, PT ;  /* 0x0000000000ff782f */ /* 0x000fe20003880000 */
[----:B------:R-:W-:Y:S01]  /*2a70*/  IMAD.MOV.U32 R2, RZ, RZ, 0x1 ;  /* 0x00000001ff027424 */ /* 0x000fe200078e00ff */
[----:B------:R-:W-:Y:S01]  /*2a80*/  UMOV UR6, 0x40 ;  /* 0x0000004000067882 */ /* 0x000fe20000000000 */
[----:B------:R-:W-:Y:S01]  /*2a90*/  UVIRTCOUNT.DEALLOC.SMPOOL 0x80 ;  /* 0x000000800000784c */ /* 0x000fe20000000000 */
[----:B------:R-:W-:-:S09]  /*2aa0*/  ULEA UR6, UR5, UR6, 0x18 ;  /* 0x0000000605067291 */ /* 0x000fd2000f8ec0ff */
[----:B------:R1:W-:Y:S03]  /*2ab0*/  @P4 STS.U8 [UR6], R2 ;  /* 0x00000002ff004988 */ /* 0x0003e60008000006 */
.L_x_5:
[----:B------:R-:W-:Y:S01]  /*2ac0*/  ULOP3.LUT UR4, UR4, 0x600000, URZ, 0xc0, !UPT ;  /* 0x0060000004047892 */ /* 0x000fe2000f8ec0ff */
[-C--:B------:R-:W-:Y:S01]  /*2ad0*/  LEA R68, P4, R69, R70.reuse, 0x3 ;  /* 0x0000004645447211 */ /* 0x080fe200078818ff */
[----:B------:R-:W-:Y:S01]  /*2ae0*/  VOTEU.ALL UP1, P0 ;  /* 0x0000000000ff7886 */ /* 0x000fe20000020000 */
[-C--:B------:R-:W-:Y:S01]  /*2af0*/  LEA.HI.X.SX32 R63, R27, R71.reuse, 0x2, P5 ;  /* 0x000000471b3f7211 */ /* 0x080fe200028f16ff */
[----:B------:R-:W-:Y:S01]  /*2b00*/  UIADD3 UR13, UPT, UPT, UR17, UR4, URZ ;  /* 0x00000004110d7290 */ /* 0x000fe2000fffe0ff */
[C---:B------:R-:W-:Y:S01]  /*2b10*/  IADD3 R66, P5, PT, R70.reuse, UR59, RZ ;  /* 0x0000003b46427c10 */ /* 0x040fe2000ffbe0ff */
[----:B------:R-:W-:Y:S01]  /*2b20*/  UIADD3 UR14, UPT, UPT, UR12, 0x1c000, URZ ;  /* 0x0001c0000c0e7890 */ /* 0x000fe2000fffe0ff */
[-C--:B------:R-:W-:Y:S01]  /*2b30*/  LEA.HI.X.SX32 R69, R31, R71.reuse, 0x2, P4 ;  /* 0x000000471f457211 */ /* 0x080fe200020f16ff */
[----:B------:R-:W-:Y:S01]  /*2b40*/  IMAD.U32 R107, RZ, RZ, UR51 ;  /* 0x00000033ff6b7e24 */ /* 0x000fe2000f8e00ff */
[-C--:B------:R-:W-:Y:S01]  /*2b50*/  LEA R64, P4, R65, R70.reuse, 0x4 ;  /* 0x0000004641407211 */ /* 0x080fe200078820ff */
[----:B------:R-:W-:Y:S01]  /*2b60*/  IMAD.U32 R105, RZ, RZ, UR52 ;  /* 0x00000034ff697e24 */ /* 0x000fe2000f8e00ff */
[-C--:B------:R-:W-:Y:S01]  /*2b70*/  LEA.HI.X.SX32 R67, R51, R71.reuse, 0x2, P5 ;  /* 0x0000004733437211 */ /* 0x080fe200028f16ff */
[----:B------:R-:W-:Y:S01]  /*2b80*/  VOTEU.ALL UP2, P0 ;  /* 0x0000000000ff7886 */ /* 0x000fe20000040000 */
[C---:B------:R-:W-:Y:S01]  /*2b90*/  IADD3 R60, P5, PT, R70.reuse, UR51, RZ ;  /* 0x00000033463c7c10 */ /* 0x040fe2000ffbe0ff */
[----:B------:R-:W-:Y:S01]  /*2ba0*/  STTM.x128 tmem[UR13], RZ ;  /* 0x000000ff000079ed */ /* 0x000fe200083c000d */
[-C--:B------:R-:W-:Y:S01]  /*2bb0*/  LEA.HI.X.SX32 R65, R5, R71.reuse, 0x2, P4 ;  /* 0x0000004705417211 */ /* 0x080fe200020f16ff */
[----:B------:R-:W2:Y:S01]  /*2bc0*/  FENCE.VIEW.ASYNC.T ;  /* 0x00000000000073c6 */ /* 0x000ea20000000200 */
[----:B------:R-:W-:Y:S01]  /*2bd0*/  IADD3 R58, P4, PT, R70, UR47, RZ ;  /* 0x0000002f463a7c10 */ /* 0x000fe2000ff9e0ff */
[----:B------:R-:W-:Y:S01]  /*2be0*/  IMAD.U32 R5, RZ, RZ, UR50 ;  /* 0x00000032ff057e24 */ /* 0x000fe2000f8e00ff */
[-C--:B------:R-:W-:Y:S01]  /*2bf0*/  LEA.HI.X.SX32 R61, R59, R71.reuse, 0x2, P5 ;  /* 0x000000473b3d7211 */ /* 0x080fe200028f16ff */
[----:B-1----:R-:W-:Y:S01]  /*2c00*/  VIADD R2, R168, 0xfffffff9 ;  /* 0xfffffff9a8027836 */ /* 0x002fe20000000000 */
[-C--:B------:R-:W-:Y:S01]  /*2c10*/  LEA.HI.X.SX32 R59, R75, R71.reuse, 0x2, P4 ;  /* 0x000000474b3b7211 */ /* 0x080fe200020f16ff */
[----:B------:R-:W-:Y:S01]  /*2c20*/  IMAD.U32 R75, RZ, RZ, UR49 ;  /* 0x00000031ff4b7e24 */ /* 0x000fe2000f8e00ff */
[-C--:B------:R-:W-:Y:S01]  /*2c30*/  LEA R30, P4, R79, R70.reuse, 0x5 ;  /* 0x000000464f1e7211 */ /* 0x080fe200078828ff */
[----:B------:R-:W-:Y:S01]  /*2c40*/  IMAD.U32 R79, RZ, RZ, UR47 ;  /* 0x0000002fff4f7e24 */ /* 0x000fe2000f8e00ff */
[----:B------:R-:W-:Y:S01]  /*2c50*/  IADD3 R26, P5, PT, R70, UR43, RZ ;  /* 0x0000002b461a7c10 */ /* 0x000fe2000ffbe0ff */
[----:B------:R-:W-:Y:S01]  /*2c60*/  IMAD.U32 R123, RZ, RZ, UR15 ;  /* 0x0000000fff7b7e24 */ /* 0x000fe2000f8e00ff */
[-C--:B------:R-:W-:Y:S01]  /*2c70*/  LEA.HI.X.SX32 R31, R81, R71.reuse, 0x2, P4 ;  /* 0x00000047511f7211 */ /* 0x080fe200020f16ff */
[----:B------:R-:W-:Y:S01]  /*2c80*/  IMAD.U32 R81, RZ, RZ, UR46 ;  /* 0x0000002eff517e24 */ /* 0x000fe2000f8e00ff */
[-C--:B------:R-:W-:Y:S01]  /*2c90*/  LEA.HI.X.SX32 R27, R77, R71.reuse, 0x2, P5 ;  /* 0x000000474d1b7211 */ /* 0x080fe200028f16ff */
[----:B------:R-:W-:Y:S01]  /*2ca0*/  IMAD.U32 R77, RZ, RZ, UR48 ;  /* 0x00000030ff4d7e24 */ /* 0x000fe2000f8e00ff */
[-C--:B------:R-:W-:Y:S01]  /*2cb0*/  IADD3 R34, P4, PT, R35, R70.reuse, RZ ;  /* 0x0000004623227210 */ /* 0x080fe20007f9e0ff */
[----:B------:R-:W-:Y:S01]  /*2cc0*/  IMAD.U32 R129, RZ, RZ, UR15 ;  /* 0x0000000fff817e24 */ /* 0x000fe2000f8e00ff */
[-C--:B------:R-:W-:Y:S01]  /*2cd0*/  IADD3 R32, P5, PT, R33, R70.reuse, RZ ;  /* 0x0000004621207210 */ /* 0x080fe20007fbe0ff */
[----:B------:R-:W-:Y:S01]  /*2ce0*/  IMAD.U32 R119, RZ, RZ, UR15 ;  /* 0x0000000fff777e24 */ /* 0x000fe2000f8e00ff */
[-C--:B------:R-:W-:Y:S01]  /*2cf0*/  LEA.HI.X.SX32 R35, R85, R71.reuse, 0x2, P4 ;  /* 0x0000004755237211 */ /* 0x080fe200020f16ff */
[----:B------:R-:W-:Y:S01]  /*2d00*/  IMAD.U32 R85, RZ, RZ, UR44 ;  /* 0x0000002cff557e24 */ /* 0x000fe2000f8e00ff */
[----:B------:R-:W-:Y:S01]  /*2d10*/  LEA.HI.X.SX32 R33, R83, R71, 0x2, P5 ;  /* 0x0000004753217211 */ /* 0x000fe200028f16ff */
[----:B------:R-:W-:Y:S01]  /*2d20*/  IMAD.U32 R83, RZ, RZ, UR45 ;  /* 0x0000002dff537e24 */ /* 0x000fe2000f8e00ff */
[-C--:B------:R-:W-:Y:S01]  /*2d30*/  IADD3 R42, P4, PT, R43, R70.reuse, RZ ;  /* 0x000000462b2a7210 */ /* 0x080fe20007f9e0ff */
[----:B------:R-:W-:Y:S01]  /*2d40*/  IMAD.WIDE R122, R123, 0x4, R34 ;  /* 0x000000047b7a7825 */ /* 0x000fe200078e0222 */
[----:B------:R-:W-:Y:S01]  /*2d50*/  IADD3 R40, P5, PT, R41, R70, RZ ;  /* 0x0000004629287210 */ /* 0x000fe20007fbe0ff */
[----:B------:R-:W-:-:S02]  /*2d60*/  USHF.L.U32 UR70, UR21, 0x5, URZ ;  /* 0x0000000515467899 */ /* 0x000fc400080006ff */
[----:B------:R-:W-:-:S04]  /*2d70*/  @!UP1 UIADD3 UR6, UPT, UPT, -UR16, 0x100000, URZ ;  /* 0x0010000010069890 */ /* 0x000fc8000fffe1ff */
[----:B------:R-:W-:Y:S02]  /*2d80*/  @!UP1 USHF.L.U32 UR7, UR6, 0xb, URZ ;  /* 0x0000000b06079899 */ /* 0x000fe400080006ff */
[----:B------:R-:W-:Y:S01]  /*2d90*/  @!UP1 USHF.L.U32 UR6, UR6, 0x1, URZ ;  /* 0x0000000106069899 */ /* 0x000fe200080006ff */
[----:B------:R-:W-:Y:S01]  /*2da0*/  IMAD.WIDE R128, R129, 0x4, R32 ;  /* 0x0000000481807825 */ /* 0x000fe200078e0220 */
[-C--:B------:R-:W-:Y:S01]  /*2db0*/  LEA.HI.X.SX32 R43, R89, R71.reuse, 0x2, P4 ;  /* 0x00000047592b7211 */ /* 0x080fe200020f16ff */
[----:B------:R-:W-:Y:S01]  /*2dc0*/  USHF.R.S32.HI UR71, URZ, 0x1f, UR70 ;  /* 0x0000001fff477899 */ /* 0x000fe20008011446 */
[----:B------:R-:W-:Y:S01]  /*2dd0*/  LEA.HI.X.SX32 R41, R87, R71, 0x2, P5 ;  /* 0x0000004757297211 */ /* 0x000fe200028f16ff */
[----:B------:R-:W-:Y:S01]  /*2de0*/  IMAD.U32 R87, RZ, RZ, UR43 ;  /* 0x0000002bff577e24 */ /* 0x000fe2000f8e00ff */
[-C--:B------:R-:W-:Y:S01]  /*2df0*/  IADD3 R46, P4, PT, R47, R70.reuse, RZ ;  /* 0x000000462f2e7210 */ /* 0x080fe20007f9e0ff */
[----:B------:R-:W-:Y:S01]  /*2e00*/  IMAD.U32 R89, RZ, RZ, UR42 ;  /* 0x0000002aff597e24 */ /* 0x000fe2000f8e00ff */
[----:B------:R-:W-:Y:S01]  /*2e10*/  IADD3 R44, P5, PT, R45, R70, RZ ;  /* 0x000000462d2c7210 */ /* 0x000fe20007fbe0ff */
[----:B------:R-:W-:Y:S01]  /*2e20*/  IMAD.WIDE R118, R119, 0x4, R30 ;  /* 0x0000000477767825 */ /* 0x000fe200078e021e */
[----:B------:R-:W-:-:S04]  /*2e30*/  @!UP1 UIADD3 UR4, UPT, UPT, -UR16, 0x100000, URZ ;  /* 0x0010000010049890 */ /* 0x000fc8000fffe1ff */
[----:B------:R-:W-:Y:S02]  /*2e40*/  @!UP1 USHF.L.U32 UR5, UR4, 0xb, URZ ;  /* 0x0000000b04059899 */ /* 0x000fe400080006ff */
[----:B------:R-:W-:Y:S01]  /*2e50*/  @!UP1 USHF.L.U32 UR4, UR4, 0x1, URZ ;  /* 0x0000000104049899 */ /* 0x000fe200080006ff */
[----:B--2---:R-:W-:Y:S01]  /*2e60*/  BAR.SYNC.DEFER_BLOCKING 0x0 ;  /* 0x0000000000007b1d */ /* 0x004fe20000010000 */
[-C--:B------:R-:W-:Y:S01]  /*2e70*/  LEA.HI.X.SX32 R47, R93, R71.reuse, 0x2, P4 ;  /* 0x000000475d2f7211 */ /* 0x080fe200020f16ff */
[----:B------:R-:W-:Y:S01]  /*2e80*/  IMAD.U32 R111, RZ, RZ, UR15 ;  /* 0x0000000fff6f7e24 */ /* 0x000fe2000f8e00ff */
[-C--:B------:R-:W-:Y:S01]  /*2e90*/  LEA.HI.X.SX32 R45, R91, R71.reuse, 0x2, P5 ;  /* 0x000000475b2d7211 */ /* 0x080fe200028f16ff */
[----:B------:R-:W-:Y:S01]  /*2ea0*/  IMAD.U32 R133, RZ, RZ, UR15 ;  /* 0x0000000fff857e24 */ /* 0x000fe2000f8e00ff */
[-C--:B------:R-:W-:Y:S01]  /*2eb0*/  LEA R50, P4, R97, R70.reuse, 0x6 ;  /* 0x0000004661327211 */ /* 0x080fe200078830ff */
[----:B------:R-:W-:Y:S01]  /*2ec0*/  VOTEU.ALL UP1, P0 ;  /* 0x0000000000ff7886 */ /* 0x000fe20000020000 */
[-C--:B------:R-:W-:Y:S01]  /*2ed0*/  IADD3 R48, P5, PT, R49, R70.reuse, RZ ;  /* 0x0000004631307210 */ /* 0x080fe20007fbe0ff */
[----:B------:R-:W-:Y:S01]  /*2ee0*/  IMAD.WIDE R132, R133, 0x4, R26 ;  /* 0x0000000485847825 */ /* 0x000fe200078e021a */
[-C--:B------:R-:W-:Y:S01]  /*2ef0*/  LEA.HI.X.SX32 R51, R99, R71.reuse, 0x2, P4 ;  /* 0x0000004763337211 */ /* 0x080fe200020f16ff */
[----:B------:R-:W-:Y:S01]  /*2f00*/  USHF.R.S32.HI UR16, URZ, 0x1f, UR15 ;  /* 0x0000001fff107899 */ /* 0x000fe2000801140f */
[-C--:B------:R-:W-:Y:S01]  /*2f10*/  LEA.HI.X.SX32 R49, R95, R71.reuse, 0x2, P5 ;  /* 0x000000475f317211 */ /* 0x080fe200028f16ff */
[----:B------:R-:W-:Y:S01]  /*2f20*/  IMAD.U32 R99, RZ, RZ, UR15 ;  /* 0x0000000fff637e24 */ /* 0x000fe2000f8e00ff */
[-C--:B------:R-:W-:Y:S01]  /*2f30*/  IADD3 R54, P4, PT, R55, R70.reuse, RZ ;  /* 0x0000004637367210 */ /* 0x080fe20007f9e0ff */
[----:B------:R-:W-:Y:S01]  /*2f40*/  IMAD.U32 R93, RZ, RZ, UR15 ;  /* 0x0000000fff5d7e24 */ /* 0x000fe2000f8e00ff */
[-C--:B------:R-:W-:Y:S01]  /*2f50*/  IADD3 R52, P5, PT, R53, R70.reuse, RZ ;  /* 0x0000004635347210 */ /* 0x080fe20007fbe0ff */
[----:B------:R-:W-:Y:S01]  /*2f60*/  IMAD.WIDE R98, R99, 0x4, R50 ;  /* 0x0000000463627825 */ /* 0x000fe200078e0232 */
[-C--:B------:R-:W-:Y:S01]  /*2f70*/  LEA.HI.X.SX32 R55, R103, R71.reuse, 0x2, P4 ;  /* 0x0000004767377211 */ /* 0x080fe200020f16ff */
[----:B------:R-:W-:Y:S01]  /*2f80*/  USHF.L.U64.HI UR36, UR15, 0x2, UR16 ;  /* 0x000000020f247899 */ /* 0x000fe20008010210 */
[-C--:B------:R-:W-:Y:S01]  /*2f90*/  LEA.HI.X.SX32 R53, R101, R71.reuse, 0x2, P5 ;  /* 0x0000004765357211 */ /* 0x080fe200028f16ff */
[----:B------:R-:W-:Y:S01]  /*2fa0*/  IMAD.U32 R101, RZ, RZ, UR15 ;  /* 0x0000000fff657e24 */ /* 0x000fe2000f8e00ff */
[-C--:B------:R-:W-:Y:S01]  /*2fb0*/  IADD3 R24, P4, PT, R25, R70.reuse, RZ ;  /* 0x0000004619187210 */ /* 0x080fe20007f9e0ff */
[----:B------:R-:W-:Y:S01]  /*2fc0*/  IMAD.WIDE R110, R111, 0x4, R54 ;  /* 0x000000046f6e7825 */ /* 0x000fe200078e0236 */
[-C--:B------:R-:W-:Y:S01]  /*2fd0*/  IADD3 R56, P5, PT, R57, R70.reuse, RZ ;  /* 0x0000004639387210 */ /* 0x080fe20007fbe0ff */
[----:B------:R-:W1:Y:S02]  /*2fe0*/  FENCE.VIEW.ASYNC.S ;  /* 0x00000000000073c6 */ /* 0x000e640000000000 */
[----:B-1----:R-:W1:Y:S02]  /*2ff0*/  @!UP1 SYNCS.EXCH.64 URZ, [UR14], UR6 ;  /* 0x000000060eff95b2 */ /* 0x002e640008000100 */
[----:B-1----:R-:W-:Y:S01]  /*3000*/  BAR.SYNC.DEFER_BLOCKING 0x0 ;  /* 0x0000000000007b1d */ /* 0x002fe20000010000 */
[-C--:B------:R-:W-:Y:S01]  /*3010*/  LEA.HI.X.SX32 R25, R107, R71.reuse, 0x2, P4 ;  /* 0x000000476b197211 */ /* 0x080fe200020f16ff */
[----:B------:R-:W-:Y:S01]  /*3020*/  IMAD.WIDE R100, R101, 0x4, R48 ;  /* 0x0000000465647825 */ /* 0x000fe200078e0230 */
[-C--:B------:R-:W-:Y:S01]  /*3030*/  LEA.HI.X.SX32 R57, R105, R71.reuse, 0x2, P5 ;  /* 0x0000004769397211 */ /* 0x080fe200028f16ff */
[----:B------:R-:W-:Y:S01]  /*3040*/  USHF.L.U32 UR37, UR70, 0x2, URZ ;  /* 0x0000000246257899 */ /* 0x000fe200080006ff */
[-C--:B------:R-:W-:Y:S01]  /*3050*/  IADD3 R20, P4, PT, R21, R70.reuse, RZ ;  /* 0x0000004615147210 */ /* 0x080fe20007f9e0ff */
[----:B------:R-:W-:Y:S01]  /*3060*/  IMAD.U32 R107, RZ, RZ, UR15 ;  /* 0x0000000fff6b7e24 */ /* 0x000fe2000f8e00ff */
[-C--:B------:R-:W-:Y:S01]  /*3070*/  IADD3 R22, P5, PT, R23, R70.reuse, RZ ;  /* 0x0000004617167210 */ /* 0x080fe20007fbe0ff */
[----:B------:R-:W-:Y:S01]  /*3080*/  IMAD.U32 R127, RZ, RZ, UR15 ;  /* 0x0000000fff7f7e24 */ /* 0x000fe2000f8e00ff */
[-C--:B------:R-:W-:Y:S01]  /*3090*/  LEA.HI.X.SX32 R21, R75, R71.reuse, 0x2, P4 ;  /* 0x000000474b157211 */ /* 0x080fe200020f16ff */
[----:B------:R-:W-:Y:S01]  /*30a0*/  IMAD.U32 R75, RZ, RZ, UR40 ;  /* 0x00000028ff4b7e24 */ /* 0x000fe2000f8e00ff */
[-C--:B------:R-:W-:Y:S01]  /*30b0*/  LEA.HI.X.SX32 R23, R5, R71.reuse, 0x2, P5 ;  /* 0x0000004705177211 */ /* 0x080fe200028f16ff */
[----:B------:R-:W-:Y:S01]  /*30c0*/  IMAD.U32 R5, RZ, RZ, UR41 ;  /* 0x00000029ff057e24 */ /* 0x000fe2000f8e00ff */
[-C--:B------:R-:W-:Y:S01]  /*30d0*/  IADD3 R8, P4, PT, R9, R70.reuse, RZ ;  /* 0x0000004609087210 */ /* 0x080fe20007f9e0ff */
[----:B------:R-:W-:Y:S01]  /*30e0*/  IMAD.WIDE R106, R107, 0x4, R52 ;  /* 0x000000046b6a7825 */ /* 0x000fe200078e0234 */
[-C--:B------:R-:W-:Y:S01]  /*30f0*/  IADD3 R16, P5, PT, R17, R70.reuse, RZ ;  /* 0x0000004611107210 */ /* 0x080fe20007fbe0ff */
[----:B------:R-:W-:Y:S01]  /*3100*/  USHF.L.U64.HI UR38, UR70, 0x2, UR71 ;  /* 0x0000000246267899 */ /* 0x000fe20008010247 */
[-C--:B------:R-:W-:Y:S01]  /*3110*/  LEA.HI.X.SX32 R9, R79, R71.reuse, 0x2, P4 ;  /* 0x000000474f097211 */ /* 0x080fe200020f16ff */
[----:B------:R-:W-:Y:S01]  /*3120*/  IMAD.WIDE R92, R93, 0x4, R22 ;  /* 0x000000045d5c7825 */ /* 0x000fe200078e0216 */
[----:B------:R-:W-:Y:S01]  /*3130*/  LEA R171, R39, UR12, 0x7 ;  /* 0x0000000c27ab7c11 */ /* 0x000fe2000f8e38ff */
[----:B------:R-:W-:Y:S01]  /*3140*/  UIADD3 UR39, UPT, UPT, UR17, 0x80, URZ ;  /* 0x0000008011277890 */ /* 0x000fe2000fffe0ff */
[-C--:B------:R-:W-:Y:S01]  /*3150*/  LEA.HI.X.SX32 R17, R77, R71.reuse, 0x2, P5 ;  /* 0x000000474d117211 */ /* 0x080fe200028f16ff */
[----:B------:R-:W-:Y:S01]  /*3160*/  IMAD.U32 R91, RZ, RZ, UR15 ;  /* 0x0000000fff5b7e24 */ /* 0x000fe2000f8e00ff */
[-C--:B------:R-:W-:Y:S01]  /*3170*/  IADD3 R6, P4, PT, R7, R70.reuse, RZ ;  /* 0x0000004607067210 */ /* 0x080fe20007f9e0ff */
[----:B------:R1:W2:Y:S01]  /*3180*/  @!UP2 SYNCS.EXCH.64 URZ, [UR12+0x1c008], UR4 ;  /* 0x01c008040cffa5b2 */ /* 0x0002a20008000100 */
[-C--:B------:R-:W-:Y:S01]  /*3190*/  IADD3 R18, P5, PT, R19, R70.reuse, RZ ;  /* 0x0000004613127210 */ /* 0x080fe20007fbe0ff */
[----:B------:R-:W-:Y:S01]  /*31a0*/  @!PT LDS RZ, [RZ] ;  /* 0x00000000fffff984 */ /* 0x000fe20000000800 */
[----:B------:R-:W-:Y:S01]  /*31b0*/  @!PT LDS RZ, [RZ] ;  /* 0x00000000fffff984 */ /* 0x000fe20000000800 */
[----:B------:R-:W-:Y:S01]  /*31c0*/  @!PT LDS RZ, [RZ] ;  /* 0x00000000fffff984 */ /* 0x000fe20000000800 */
[----:B--2---:R-:W-:Y:S01]  /*31d0*/  LDGSTS.E [R171+0x10000], desc[UR18][R70.64], !P6 ;  /* 0x1000000046ab7fae */ /* 0x004fe2000f1a1012 */
[-C--:B------:R-:W-:Y:S01]  /*31e0*/  LEA.HI.X.SX32 R7, R83, R71.reuse, 0x2, P4 ;  /* 0x0000004753077211 */ /* 0x080fe200020f16ff */
[----:B------:R-:W-:Y:S01]  /*31f0*/  IMAD.U32 R83, RZ, RZ, UR15 ;  /* 0x0000000fff537e24 */ /* 0x000fe2000f8e00ff */
[-C--:B------:R-:W-:Y:S01]  /*3200*/  LEA.HI.X.SX32 R19, R81, R71.reuse, 0x2, P5 ;  /* 0x0000004751137211 */ /* 0x080fe200028f16ff */
[----:B------:R-:W-:Y:S01]  /*3210*/  LDGSTS.E [R171+0x10004], desc[UR18][R62.64], !P1 ;  /* 0x100040003eab7fae */ /* 0x000fe2000c9a1012 */
[-C--:B------:R-:W-:Y:S01]  /*3220*/  IADD3 R12, P4, PT, R13, R70.reuse, RZ ;  /* 0x000000460d0c7210 */ /* 0x080fe20007f9e0ff */
[----:B------:R-:W-:Y:S01]  /*3230*/  IMAD.WIDE R82, R83, 0x4, R58 ;  /* 0x0000000453527825 */ /* 0x000fe200078e023a */
[----:B------:R-:W-:Y:S01]  /*3240*/  ISETP.GE.U32.AND P6, PT, R2, 0x7fffffda, PT ;  /* 0x7fffffda0200780c */ /* 0x000fe20003fc6070 */
[----:B------:R-:W-:Y:S01]  /*3250*/  LDGSTS.E [R171+0x10008], desc[UR18][R68.64], !P2 ;  /* 0x1000800044ab7fae */ /* 0x000fe2000d1a1012 */
[-C--:B------:R-:W-:Y:S01]  /*3260*/  IADD3 R14, P5, PT, R15, R70.reuse, RZ ;  /* 0x000000460f0e7210 */ /* 0x080fe20007fbe0ff */
[----:B------:R-:W-:Y:S01]  /*3270*/  VIADD R2, R168, 0xfffffff8 ;  /* 0xfffffff8a8027836 */ /* 0x000fe20000000000 */
[-C--:B------:R-:W-:Y:S01]  /*3280*/  LEA.HI.X.SX32 R13, R87, R71.reuse, 0x2, P4 ;  /* 0x00000047570d7211 */ /* 0x080fe200020f16ff */
[----:B------:R-:W-:Y:S01]  /*3290*/  LDGSTS.E [R171+0x1000c], desc[UR18][R66.64], !P3 ;  /* 0x1000c00042ab7fae */ /* 0x000fe2000d9a1012 */
[-C--:B------:R-:W-:Y:S01]  /*32a0*/  LEA.HI.X.SX32 R15, R85, R71.reuse, 0x2, P5 ;  /* 0x00000047550f7211 */ /* 0x080fe200028f16ff */
[----:B-1----:R-:W1:Y:S01]  /*32b0*/  LDCU UR4, c[0x0][0x3b0] ;  /* 0x00007600ff0477ac */ /* 0x002e620008000800 */
[-C--:B------:R-:W-:Y:S01]  /*32c0*/  IADD3 R4, P4, PT, R29, R70.reuse, RZ ;  /* 0x000000461d047210 */ /* 0x080fe20007f9e0ff */
[----:B------:R-:W-:Y:S01]  /*32d0*/  IMAD.U32 R85, RZ, RZ, UR15 ;  /* 0x0000000fff557e24 */ /* 0x000fe2000f8e00ff */
[----:B------:R-:W-:Y:S01]  /*32e0*/  IADD3 R10, P5, PT, R11, R70, RZ ;  /* 0x000000460b0a7210 */ /* 0x000fe20007fbe0ff */
[----:B------:R-:W-:Y:S01]  /*32f0*/  IMAD.U32 R87, RZ, RZ, UR15 ;  /* 0x0000000fff577e24 */ /* 0x000fe2000f8e00ff */
[----:B------:R-:W-:Y:S01]  /*3300*/  ISETP.GE.U32.AND P1, PT, R2, 0x7fffffd9, PT ;  /* 0x7fffffd90200780c */ /* 0x000fe20003f26070 */
[----:B------:R-:W-:Y:S01]  /*3310*/  VIADD R2, R168, 0xfffffff7 ;  /* 0xfffffff7a8027836 */ /* 0x000fe20000000000 */
[-C--:B------:R-:W-:Y:S01]  /*3320*/  LEA.HI.X.SX32 R5, R5, R71.reuse, 0x2, P4 ;  /* 0x0000004705057211 */ /* 0x080fe200020f16ff */
[----:B------:R-:W-:Y:S01]  /*3330*/  IMAD.WIDE R84, R85, 0x4, R56 ;  /* 0x0000000455547825 */ /* 0x000fe200078e0238 */
[----:B------:R-:W-:-:S02]  /*3340*/  LEA.HI.X.SX32 R11, R89, R71, 0x2, P5 ;  /* 0x00000047590b7211 */ /* 0x000fc400028f16ff */
[----:B------:R-:W-:Y:S01]  /*3350*/  ISETP.GE.U32.AND P4, PT, R72, 0x7fffffdc, PT ;  /* 0x7fffffdc4800780c */ /* 0x000fe20003f86070 */
[----:B------:R-:W-:Y:S01]  /*3360*/  IMAD.WIDE R86, R87, 0x4, R24 ;  /* 0x0000000457567825 */ /* 0x000fe200078e0218 */
[----:B------:R-:W-:Y:S02]  /*3370*/  IADD3 R28, P5, PT, R73, R70, RZ ;  /* 0x00000046491c7210 */ /* 0x000fe40007fbe0ff */
[----:B------:R-:W-:Y:S01]  /*3380*/  ISETP.GE.U32.AND P2, PT, R2, 0x7fffffd8, PT ;  /* 0x7fffffd80200780c */ /* 0x000fe20003f46070 */
[----:B------:R-:W-:Y:S01]  /*3390*/  VIADD R2, R168, 0xfffffff6 ;  /* 0xfffffff6a8027836 */ /* 0x000fe20000000000 */
[----:B------:R-:W-:Y:S01]  /*33a0*/  LEA.HI.X.SX32 R29, R75, R71, 0x2, P5 ;  /* 0x000000474b1d7211 */ /* 0x000fe200028f16ff */
[----:B------:R-:W-:Y:S01]  /*33b0*/  IMAD.U32 R73, RZ, RZ, UR15 ;  /* 0x0000000fff497e24 */ /* 0x000fe2000f8e00ff */
[----:B------:R-:W-:Y:S01]  /*33c0*/  ISETP.GE.U32.AND P5, PT, R74, 0x7fffffdb, PT ;  /* 0x7fffffdb4a00780c */ /* 0x000fe20003fa6070 */
[----:B-1----:R-:W-:Y:S01]  /*33d0*/  IMAD R173, R173, UR4, RZ ;  /* 0x00000004adad7c24 */ /* 0x002fe2000f8e02ff */
[----:B------:R-:W-:Y:S01]  /*33e0*/  ISETP.GE.U32.AND P3, PT, R2, 0x7fffffd7, PT ;  /* 0x7fffffd70200780c */ /* 0x000fe20003f66070 */
[----:B------:R-:W-:Y:S01]  /*33f0*/  VIADD R2, R168, 0xfffffff5 ;  /* 0xfffffff5a8027836 */ /* 0x000fe20000000000 */
[----:B------:R-:W-:Y:S01]  /*3400*/  LOP3.LUT R3, R3, 0x1f, RZ, 0xc0, !PT ;  /* 0x0000001f03037812 */ /* 0x000fe200078ec0ff */
[----:B------:R-:W-:Y:S01]  /*3410*/  LDGSTS.E [R171+0x10010], desc[UR18][R64.64], !P4 ;  /* 0x1001000040ab7fae */ /* 0x000fe2000e1a1012 */
[----:B------:R-:W-:Y:S01]  /*3420*/  IMAD.WIDE R72, R73, 0x4, R70 ;  /* 0x0000000449487825 */ /* 0x000fe200078e0246 */
[----:B------:R-:W-:-:S02]  /*3430*/  P2R R176, PR, RZ, 0x1 ;  /* 0x00000001ffb07803 */ /* 0x000fc40000000000 */
[----:B------:R-:W-:Y:S01]  /*3440*/  ISETP.GE.U32.AND P4, PT, R2, 0x7fffffd6, PT ;  /* 0x7fffffd60200780c */ /* 0x000fe20003f86070 */
[----:B------:R-:W-:Y:S02]  /*3450*/  VIADD R2, R168, 0xfffffff4 ;  /* 0xfffffff4a8027836 */ /* 0x000fe40000000000 */
[----:B------:R-:W-:Y:S01]  /*3460*/  IMAD R170, R3, UR21, RZ ;  /* 0x0000001503aa7c24 */ /* 0x000fe2000f8e02ff */
[----:B------:R-:W-:Y:S01]  /*3470*/  LDGSTS.E [R171+0x10014], desc[UR18][R60.64], !P5 ;  /* 0x100140003cab7fae */ /* 0x000fe2000e9a1012 */
[----:B------:R-:W-:Y:S01]  /*3480*/  IMAD R175, R175, UR4, RZ ;  /* 0x00000004afaf7c24 */ /* 0x000fe2000f8e02ff */
[----:B------:R-:W-:Y:S01]  /*3490*/  ISETP.GE.U32.AND P5, PT, R2, 0x7fffffd5, PT ;  /* 0x7fffffd50200780c */ /* 0x000fe20003fa6070 */
[----:B------:R-:W-:Y:S01]  /*34a0*/  VIADD R2, R168, 0xfffffff3 ;  /* 0xfffffff3a8027836 */ /* 0x000fe20000000000 */
[----:B------:R-:W-:Y:S01]  /*34b0*/  LDGSTS.E [R171+0x10018], desc[UR18][R58.64], !P6 ;  /* 0x100180003aab7fae */ /* 0x000fe2000f1a1012 */
[----:B------:R-:W-:Y:S01]  /*34c0*/  IMAD R177, R177, UR4, RZ ;  /* 0x00000004b1b17c24 */ /* 0x000fe2000f8e02ff */
[----:B------:R-:W-:Y:S01]  /*34d0*/  USHF.L.U32 UR21, UR15, 0x2, URZ ;  /* 0x000000020f157899 */ /* 0x000fe200080006ff */
[----:B------:R-:W-:Y:S01]  /*34e0*/  IMAD R179, R179, UR4, RZ ;  /* 0x00000004b3b37c24 */ /* 0x000fe2000f8e02ff */
[----:B------:R-:W-:Y:S01]  /*34f0*/  ISETP.GE.U32.AND P6, PT, R2, 0x7fffffd4, PT ;  /* 0x7fffffd40200780c */ /* 0x000fe20003fc6070 */
[----:B------:R-:W-:Y:S01]  /*3500*/  VIADD R2, R168, 0xfffffff2 ;  /* 0xfffffff2a8027836 */ /* 0x000fe20000000000 */
[----:B------:R-:W-:Y:S01]  /*3510*/  LDGSTS.E [R171+0x1001c], desc[UR18][R26.64], !P1 ;  /* 0x1001c0001aab7fae */ /* 0x000fe2000c9a1012 */
[----:B------:R-:W-:-:S02]  /*3520*/  IMAD R181, R181, UR4, RZ ;  /* 0x00000004b5b57c24 */ /* 0x000fc4000f8e02ff */
[----:B------:R-:W-:Y:S01]  /*3530*/  IMAD R183, R183, UR4, RZ ;  /* 0x00000004b7b77c24 */ /* 0x000fe2000f8e02ff */
[----:B------:R-:W-:Y:S01]  /*3540*/  ISETP.GE.U32.AND P1, PT, R2, 0x7fffffd3, PT ;  /* 0x7fffffd30200780c */ /* 0x000fe20003f26070 */
[----:B------:R-:W-:Y:S01]  /*3550*/  VIADD R2, R168, 0xfffffff1 ;  /* 0xfffffff1a8027836 */ /* 0x000fe20000000000 */
[----:B------:R-:W-:Y:S01]  /*3560*/  LDGSTS.E [R171+0x10020], desc[UR18][R30.64], !P2 ;  /* 0x100200001eab7fae */ /* 0x000fe2000d1a1012 */
[----:B------:R-:W-:Y:S02]  /*3570*/  IMAD R185, R185, UR4, RZ ;  /* 0x00000004b9b97c24 */ /* 0x000fe4000f8e02ff */
        /* <DEDUP_REMOVED lines=20> */
[----:B------:R-:W-:Y:S01]  /*36c0*/  IMAD.WIDE R126, R127, 0x4, R60 ;  /* 0x000000047f7e7825 */ /* 0x000fe200078e023c */
[----:B------:R-:W-:Y:S01]  /*36d0*/  ISETP.GE.U32.AND P6, PT, R2, 0x7fffffce, PT ;  /* 0x7fffffce0200780c */ /* 0x000fe20003fc6070 */
[----:B------:R-:W-:Y:S02]  /*36e0*/  LDGSTS.E [R171+0x10034], desc[UR18][R44.64], !P1 ;  /* 0x100340002cab7fae */ /* 0x000fe4000c9a1012 */
[----:B------:R-:W-:-:S02]  /*36f0*/  VIADD R2, R168, 0xffffffec ;  /* 0xffffffeca8027836 */ /* 0x000fc40000000000 */
[----:B------:R-:W-:Y:S01]  /*3700*/  LDGSTS.E [R171+0x10038], desc[UR18][R46.64], !P2 ;  /* 0x100380002eab7fae */ /* 0x000fe2000d1a1012 */
[----:B------:R-:W-:Y:S02]  /*3710*/  IMAD R203, R203, UR4, RZ ;  /* 0x00000004cbcb7c24 */ /* 0x000fe4000f8e02ff */
[----:B------:R-:W-:Y:S01]  /*3720*/  ISETP.GE.U32.AND P1, PT, R2, 0x7fffffcd, PT ;  /* 0x7fffffcd0200780c */ /* 0x000fe20003f26070 */
[----:B------:R-:W-:Y:S01]  /*3730*/  VIADD R2, R168, 0xffffffeb ;  /* 0xffffffeba8027836 */ /* 0x000fe20000000000 */
[----:B------:R-:W-:Y:S01]  /*3740*/  LDGSTS.E [R171+0x1003c], desc[UR18][R48.64], !P3 ;  /* 0x1003c00030ab7fae */ /* 0x000fe2000d9a1012 */
[----:B------:R-:W-:-:S03]  /*3750*/  IMAD.WIDE R90, R91, 0x4, R20 ;  /* 0x000000045b5a7825 */ /* 0x000fc600078e0214 */
[----:B------:R-:W-:Y:S01]  /*3760*/  ISETP.GE.U32.AND P2, PT, R2, 0x7fffffcc, PT ;  /* 0x7fffffcc0200780c */ /* 0x000fe20003f46070 */
[----:B------:R-:W-:Y:S01]  /*3770*/  VIADD R2, R168, 0xffffffea ;  /* 0xffffffeaa8027836 */ /* 0x000fe20000000000 */
[----:B------:R-:W-:Y:S01]  /*3780*/  LDGSTS.E [R171+0x10040], desc[UR18][R50.64], !P4 ;  /* 0x1004000032ab7fae */ /* 0x000fe2000e1a1012 */
[----:B------:R-:W-:Y:S02]  /*3790*/  IMAD.U32 R103, RZ, RZ, UR15 ;  /* 0x0000000fff677e24 */ /* 0x000fe4000f8e00ff */
[----:B------:R-:W-:Y:S01]  /*37a0*/  IMAD.U32 R113, RZ, RZ, UR15 ;  /* 0x0000000fff717e24 */ /* 0x000fe2000f8e00ff */
[----:B------:R-:W-:Y:S01]  /*37b0*/  ISETP.GE.U32.AND P3, PT, R2, 0x7fffffcb, PT ;  /* 0x7fffffcb0200780c */ /* 0x000fe20003f66070 */
[----:B------:R-:W-:Y:S01]  /*37c0*/  VIADD R2, R168, 0xffffffe9 ;  /* 0xffffffe9a8027836 */ /* 0x000fe20000000000 */
[----:B------:R-:W-:Y:S01]  /*37d0*/  LDGSTS.E [R171+0x10044], desc[UR18][R52.64], !P5 ;  /* 0x1004400034ab7fae */ /* 0x000fe2000e9a1012 */
[----:B------:R-:W-:Y:S02]  /*37e0*/  IMAD R205, R205, UR4, RZ ;  /* 0x00000004cdcd7c24 */ /* 0x000fe4000f8e02ff */
[----:B------:R-:W-:Y:S01]  /*37f0*/  IMAD.U32 R79, RZ, RZ, UR15 ;  /* 0x0000000fff4f7e24 */ /* 0x000fe2000f8e00ff */
[----:B------:R-:W-:Y:S01]  /*3800*/  ISETP.GE.U32.AND P4, PT, R2, 0x7fffffca, PT ;  /* 0x7fffffca0200780c */ /* 0x000fe20003f86070 */
[----:B------:R-:W-:Y:S01]  /*3810*/  VIADD R2, R168, 0xffffffe8 ;  /* 0xffffffe8a8027836 */ /* 0x000fe20000000000 */
[----:B------:R-:W-:Y:S01]  /*3820*/  LDGSTS.E [R171+0x10048], desc[UR18][R54.64], !P6 ;  /* 0x1004800036ab7fae */ /* 0x000fe2000f1a1012 */
[----:B------:R-:W-:-:S02]  /*3830*/  IMAD R207, R207, UR4, RZ ;  /* 0x00000004cfcf7c24 */ /* 0x000fc4000f8e02ff */
[----:B------:R-:W-:Y:S01]  /*3840*/  IMAD.WIDE R102, R103, 0x4, R8 ;  /* 0x0000000467667825 */ /* 0x000fe200078e0208 */
[----:B------:R-:W-:Y:S01]  /*3850*/  ISETP.GE.U32.AND P5, PT, R2, 0x7fffffc9, PT ;  /* 0x7fffffc90200780c */ /* 0x000fe20003fa6070 */
[----:B------:R-:W-:Y:S02]  /*3860*/  LDGSTS.E [R171+0x1004c], desc[UR18][R56.64], !P1 ;  /* 0x1004c00038ab7fae */ /* 0x000fe4000c9a1012 */
[----:B------:R-:W-:Y:S02]  /*3870*/  VIADD R2, R168, 0xffffffe7 ;  /* 0xffffffe7a8027836 */ /* 0x000fe40000000000 */
[----:B------:R-:W-:Y:S01]  /*3880*/  LDGSTS.E [R171+0x10050], desc[UR18][R24.64], !P2 ;  /* 0x1005000018ab7fae */ /* 0x000fe2000d1a1012 */
[----:B------:R-:W-:Y:S02]  /*3890*/  IMAD.WIDE R112, R113, 0x4, R18 ;  /* 0x0000000471707825 */ /* 0x000fe400078e0212 */
[----:B------:R-:W-:Y:S01]  /*38a0*/  ISETP.GE.U32.AND P6, PT, R2, 0x7fffffc8, PT ;  /* 0x7fffffc80200780c */ /* 0x000fe20003fc6070 */
[----:B------:R-:W-:Y:S01]  /*38b0*/  LDGSTS.E [R171+0x10054], desc[UR18][R22.64], !P3 ;  /* 0x1005400016ab7fae */ /* 0x000fe2000d9a1012 */
[----:B------:R-:W-:-:S02]  /*38c0*/  VIADD R2, R168, 0xffffffe6 ;  /* 0xffffffe6a8027836 */ /* 0x000fc40000000000 */
[----:B------:R-:W-:Y:S01]  /*38d0*/  IMAD R209, R209, UR4, RZ ;  /* 0x00000004d1d17c24 */ /* 0x000fe2000f8e02ff */
[----:B------:R-:W-:Y:S01]  /*38e0*/  LDGSTS.E [R171+0x10058], desc[UR18][R20.64], !P4 ;  /* 0x1005800014ab7fae */ /* 0x000fe2000e1a1012 */
[----:B------:R-:W-:Y:S01]  /*38f0*/  IMAD.WIDE R78, R79, 0x4, R68 ;  /* 0x000000044f4e7825 */ /* 0x000fe200078e0244 */
[----:B------:R-:W-:Y:S02]  /*3900*/  ISETP.GE.U32.AND P1, PT, R2, 0x7fffffc7, PT ;  /* 0x7fffffc70200780c */ /* 0x000fe40003f26070 */
[----:B------:R-:W-:Y:S01]  /*3910*/  LDGSTS.E [R171+0x1005c], desc[UR18][R16.64], !P5 ;  /* 0x1005c00010ab7fae */ /* 0x000fe2000e9a1012 */
[----:B------:R-:W-:Y:S02]  /*3920*/  VIADD R2, R168, 0xffffffe5 ;  /* 0xffffffe5a8027836 */ /* 0x000fe40000000000 */
[----:B------:R-:W-:Y:S01]  /*3930*/  IMAD.U32 R131, RZ, RZ, UR15 ;  /* 0x0000000fff837e24 */ /* 0x000fe2000f8e00ff */
[----:B------:R1:W-:Y:S01]  /*3940*/  LDGSTS.E [R171+0x10060], desc[UR18][R8.64], !P6 ;  /* 0x1006000008ab7fae */ /* 0x0003e2000f1a1012 */
[----:B------:R-:W-:Y:S01]  /*3950*/  IMAD R211, R211, UR4, RZ ;  /* 0x00000004d3d37c24 */ /* 0x000fe2000f8e02ff */
[----:B------:R-:W-:Y:S01]  /*3960*/  ISETP.GE.U32.AND P2, PT, R2, 0x7fffffc6, PT ;  /* 0x7fffffc60200780c */ /* 0x000fe20003f46070 */
[----:B------:R-:W-:-:S02]  /*3970*/  VIADD R2, R168, 0xffffffe4 ;  /* 0xffffffe4a8027836 */ /* 0x000fc40000000000 */
[----:B------:R-:W-:Y:S02]  /*3980*/  IMAD.U32 R105, RZ, RZ, UR15 ;  /* 0x0000000fff697e24 */ /* 0x000fe4000f8e00ff */
[----:B------:R2:W-:Y:S01]  /*3990*/  LDGSTS.E [R171+0x10064], desc[UR18][R18.64], !P1 ;  /* 0x1006400012ab7fae */ /* 0x0005e2000c9a1012 */
[----:B------:R-:W-:Y:S01]  /*39a0*/  ISETP.GE.U32.AND P3, PT, R2, 0x7fffffc5, PT ;  /* 0x7fffffc50200780c */ /* 0x000fe20003f66070 */
[----:B------:R-:W-:Y:S02]  /*39b0*/  VIADD R2, R168, 0xffffffe3 ;  /* 0xffffffe3a8027836 */ /* 0x000fe40000000000 */
[----:B------:R-:W-:Y:S02]  /*39c0*/  IMAD.U32 R117, RZ, RZ, UR15 ;  /* 0x0000000fff757e24 */ /* 0x000fe4000f8e00ff */
[----:B-1----:R-:W-:Y:S01]  /*39d0*/  IMAD.U32 R9, RZ, RZ, UR15 ;  /* 0x0000000fff097e24 */ /* 0x002fe2000f8e00ff */
[----:B------:R-:W-:Y:S01]  /*39e0*/  ISETP.GE.U32.AND P4, PT, R2, 0x7fffffc4, PT ;  /* 0x7fffffc40200780c */ /* 0x000fe20003f86070 */
[----:B------:R-:W-:Y:S01]  /*39f0*/  LDGSTS.E [R171+0x10068], desc[UR18][R6.64], !P2 ;  /* 0x1006800006ab7fae */ /* 0x000fe2000d1a1012 */
[----:B------:R-:W-:-:S02]  /*3a00*/  VIADD R2, R168, 0xffffffe2 ;  /* 0xffffffe2a8027836 */ /* 0x000fc40000000000 */
[----:B------:R-:W-:-:S03]  /*3a10*/  IMAD.WIDE R8, R9, 0x4, R10 ;  /* 0x0000000409087825 */ /* 0x000fc600078e020a */
[----:B------:R-:W-:Y:S01]  /*3a20*/  LDGSTS.E [R171+0x1006c], desc[UR18][R14.64], !P3 ;  /* 0x1006c0000eab7fae */ /* 0x000fe2000d9a1012 */
[----:B------:R-:W-:Y:S01]  /*3a30*/  LEA R70, P3, R170, UR10, 0x2 ;  /* 0x0000000aaa467c11 */ /* 0x000fe2000f8610ff */
[----:B------:R-:W-:Y:S01]  /*3a40*/  IMAD R213, R213, UR4, RZ ;  /* 0x00000004d5d57c24 */ /* 0x000fe2000f8e02ff */
[----:B------:R-:W-:Y:S01]  /*3a50*/  ISETP.GE.U32.AND P5, PT, R2, 0x7fffffc3, PT ;  /* 0x7fffffc30200780c */ /* 0x000fe20003fa6070 */
[----:B------:R-:W-:Y:S01]  /*3a60*/  IMAD.WIDE R130, R131, 0x4, R64 ;  /* 0x0000000483827825 */ /* 0x000fe200078e0240 */
[----:B------:R-:W-:Y:S01]  /*3a70*/  LEA.HI.X.SX32 R136, R170, UR11, 0x2, P3 ;  /* 0x0000000baa887c11 */ /* 0x000fe200098f16ff */
[----:B------:R-:W-:Y:S01]  /*3a80*/  LDGSTS.E [R171+0x10070], desc[UR18][R12.64], !P4 ;  /* 0x100700000cab7fae */ /* 0x000fe2000e1a1012 */
[-C--:B------:R-:W-:Y:S01]  /*3a90*/  LEA R34, P3, R173, R70.reuse, 0x2 ;  /* 0x00000046ad227211 */ /* 0x080fe200078610ff */
[----:B------:R-:W-:Y:S01]  /*3aa0*/  IMAD.U32 R77, RZ, RZ, UR15 ;  /* 0x0000000fff4d7e24 */ /* 0x000fe2000f8e00ff */
[----:B------:R-:W-:Y:S01]  /*3ab0*/  LEA R48, P4, R175, R70, 0x2 ;  /* 0x00000046af307211 */ /* 0x000fe200078810ff */
[----:B------:R-:W-:Y:S01]  /*3ac0*/  IMAD R215, R215, UR4, RZ ;  /* 0x00000004d7d77c24 */ /* 0x000fe2000f8e02ff */
[----:B------:R-:W-:Y:S01]  /*3ad0*/  LEA.HI.X.SX32 R35, R173, R136, 0x2, P3 ;  /* 0x00000088ad237211 */ /* 0x000fe200018f16ff */
[----:B------:R-:W-:Y:S01]  /*3ae0*/  IMAD.WIDE R104, R105, 0x4, R16 ;  /* 0x0000000469687825 */ /* 0x000fe200078e0210 */
[----:B------:R-:W-:-:S02]  /*3af0*/  LEA R32, P3, R177, R70, 0x2 ;  /* 0x00000046b1207211 */ /* 0x000fc400078610ff */
[----:B------:R-:W-:Y:S01]  /*3b00*/  LEA.HI.X.SX32 R49, R175, R136, 0x2, P4 ;  /* 0x00000088af317211 */ /* 0x000fe200020f16ff */
[----:B------:R1:W-:Y:S01]  /*3b10*/  LDGSTS.E [R171+0x10074], desc[UR18][R10.64], !P5 ;  /* 0x100740000aab7fae */ /* 0x0003e2000e9a1012 */
[----:B------:R-:W-:Y:S01]  /*3b20*/  LEA R50, P4, R179, R70, 0x2 ;  /* 0x00000046b3327211 */ /* 0x000fe200078810ff */
[----:B------:R-:W-:Y:S01]  /*3b30*/  IMAD.WIDE R116, R117, 0x4, R12 ;  /* 0x0000000475747825 */ /* 0x000fe200078e020c */
[----:B------:R-:W-:Y:S02]  /*3b40*/  LEA.HI.X.SX32 R33, R177, R136, 0x2, P3 ;  /* 0x00000088b1217211 */ /* 0x000fe400018f16ff */
[----:B------:R-:W-:Y:S01]  /*3b50*/  LEA R30, P3, R181, R70, 0x2 ;  /* 0x00000046b51e7211 */ /* 0x000fe200078610ff */
[----:B------:R-:W-:Y:S01]  /*3b60*/  IMAD.U32 R17, RZ, RZ, UR15 ;  /* 0x0000000fff117e24 */ /* 0x000fe2000f8e00ff */
[----:B------:R-:W-:Y:S01]  /*3b70*/  LEA.HI.X.SX32 R51, R179, R136, 0x2, P4 ;  /* 0x00000088b3337211 */ /* 0x000fe200020f16ff */
[----:B------:R-:W-:Y:S01]  /*3b80*/  IMAD R217, R217, UR4, RZ ;  /* 0x00000004d9d97c24 */ /* 0x000fe2000f8e02ff */
[----:B------:R-:W-:Y:S01]  /*3b90*/  LEA R52, P4, R183, R70, 0x2 ;  /* 0x00000046b7347211 */ /* 0x000fe200078810ff */
[----:B------:R-:W-:Y:S01]  /*3ba0*/  IMAD.WIDE R76, R77, 0x4, R62 ;  /* 0x000000044d4c7825 */ /* 0x000fe200078e023e */
[----:B------:R-:W-:-:S02]  /*3bb0*/  LEA.HI.X.SX32 R31, R181, R136, 0x2, P3 ;  /* 0x00000088b51f7211 */ /* 0x000fc400018f16ff */
[----:B------:R-:W-:Y:S01]  /*3bc0*/  LEA R138, P3, R185, R70, 0x2 ;  /* 0x00000046b98a7211 */ /* 0x000fe200078610ff */
[----:B------:R-:W-:Y:S01]  /*3bd0*/  VIADD R2, R168, 0xffffffe1 ;  /* 0xffffffe1a8027836 */ /* 0x000fe20000000000 */
[----:B------:R-:W-:Y:S01]  /*3be0*/  LEA.HI.X.SX32 R53, R183, R136, 0x2, P4 ;  /* 0x00000088b7357211 */ /* 0x000fe200020f16ff */
[----:B------:R-:W-:Y:S01]  /*3bf0*/  IMAD R219, R219, UR4, RZ ;  /* 0x00000004dbdb7c24 */ /* 0x000fe2000f8e02ff */
        /* <DEDUP_REMOVED lines=8> */
[----:B------:R-:W-:Y:S01]  /*3c80*/  IMAD R223, R223, UR4, RZ ;  /* 0x00000004dfdf7c24 */ /* 0x000fe2000f8e02ff */
[----:B------:R-:W-:Y:S01]  /*3c90*/  LEA.HI.X.SX32 R27, R189, R136, 0x2, P3 ;  /* 0x00000088bd1b7211 */ /* 0x000fe200018f16ff */
[----:B------:R-:W-:Y:S01]  /*3ca0*/  IMAD.WIDE R88, R89, 0x4, R40 ;  /* 0x0000000459587825 */ /* 0x000fe200078e0228 */
[----:B------:R-:W-:-:S02]  /*3cb0*/  LEA R24, P3, R193, R70, 0x2 ;  /* 0x00000046c1187211 */ /* 0x000fc400078610ff */
[----:B------:R-:W-:Y:S01]  /*3cc0*/  LEA.HI.X.SX32 R57, R191, R136, 0x2, P4 ;  /* 0x00000088bf397211 */ /* 0x000fe200020f16ff */
[----:B------:R-:W-:Y:S01]  /*3cd0*/  IMAD.U32 R109, RZ, RZ, UR15 ;  /* 0x0000000fff6d7e24 */ /* 0x000fe2000f8e00ff */
[----:B------:R-:W-:Y:S01]  /*3ce0*/  LEA R58, P4, R195, R70, 0x2 ;  /* 0x00000046c33a7211 */ /* 0x000fe200078810ff */
[----:B------:R-:W-:Y:S01]  /*3cf0*/  IMAD R225, R225, UR4, RZ ;  /* 0x00000004e1e17c24 */ /* 0x000fe2000f8e02ff */
[----:B------:R-:W-:Y:S01]  /*3d00*/  LEA.HI.X.SX32 R25, R193, R136, 0x2, P3 ;  /* 0x00000088c1197211 */ /* 0x000fe200018f16ff */
[----:B------:R-:W-:Y:S01]  /*3d10*/  IMAD.U32 R125, RZ, RZ, UR15 ;  /* 0x0000000fff7d7e24 */ /* 0x000fe2000f8e00ff */
        /* <DEDUP_REMOVED lines=10> */
[----:B------:R-:W-:Y:S01]  /*3dc0*/  VIADD R172, R168, 0x1f ;  /* 0x0000001fa8ac7836 */ /* 0x000fe20000000000 */
[----:B------:R-:W-:Y:S01]  /*3dd0*/  LEA R80, P4, R203, R70, 0x2 ;  /* 0x00000046cb507211 */ /* 0x000fe200078810ff */
[----:B------:R-:W-:Y:S01]  /*3de0*/  IMAD.WIDE R124, R125, 0x4, R66 ;  /* 0x000000047d7c7825 */ /* 0x000fe200078e0242 */
[----:B------:R-:W-:Y:S02]  /*3df0*/  LEA.HI.X.SX32 R21, R201, R136, 0x2, P3 ;  /* 0x00000088c9157211 */ /* 0x000fe400018f16ff */
[----:B--2---:R-:W-:Y:S01]  /*3e00*/  LEA R18, P3, R205, R70, 0x2 ;  /* 0x00000046cd127211 */ /* 0x004fe200078610ff */
[----:B------:R-:W-:Y:S01]  /*3e10*/  IMAD R231, R231, UR4, RZ ;  /* 0x00000004e7e77c24 */ /* 0x000fe2000f8e02ff */
[----:B------:R-:W-:Y:S01]  /*3e20*/  LEA.HI.X.SX32 R81, R203, R136, 0x2, P4 ;  /* 0x00000088cb517211 */ /* 0x000fe200020f16ff */
[----:B------:R-:W-:Y:S01]  /*3e30*/  IMAD.WIDE R94, R95, 0x4, R44 ;  /* 0x000000045f5e7825 */ /* 0x000fe200078e022c */
[----:B------:R-:W-:-:S02]  /*3e40*/  LEA R68, P4, R207, R70, 0x2 ;  /* 0x00000046cf447211 */ /* 0x000fc400078810ff */
[----:B------:R-:W-:Y:S01]  /*3e50*/  LEA.HI.X.SX32 R19, R205, R136, 0x2, P3 ;  /* 0x00000088cd137211 */ /* 0x000fe200018f16ff */
[----:B------:R-:W-:Y:S01]  /*3e60*/  IMAD.U32 R97, RZ, RZ, UR15 ;  /* 0x0000000fff617e24 */ /* 0x000fe2000f8e00ff */
[----:B-1----:R-:W-:Y:S01]  /*3e70*/  LEA R10, P3, R209, R70, 0x2 ;  /* 0x00000046d10a7211 */ /* 0x002fe200078610ff */
[----:B------:R-:W-:Y:S01]  /*3e80*/  IMAD R233, R233, UR4, RZ ;  /* 0x00000004e9e97c24 */ /* 0x000fe2000f8e02ff */
[----:B------:R-:W-:Y:S01]  /*3e90*/  LEA.HI.X.SX32 R69, R207, R136, 0x2, P4 ;  /* 0x00000088cf457211 */ /* 0x000fe200020f16ff */
[----:B------:R-:W-:Y:S01]  /*3ea0*/  IMAD R235, R235, UR4, RZ ;  /* 0x00000004ebeb7c24 */ /* 0x000fe2000f8e02ff */
[----:B------:R-:W-:Y:S01]  /*3eb0*/  LEA R64, P4, R211, R70, 0x2 ;  /* 0x00000046d3407211 */ /* 0x000fe200078810ff */
[----:B------:R-:W-:Y:S01]  /*3ec0*/  IMAD.WIDE R96, R97, 0x4, R46 ;  /* 0x0000000461607825 */ /* 0x000fe200078e022e */
[----:B------:R-:W-:Y:S02]  /*3ed0*/  LEA.HI.X.SX32 R11, R209, R136, 0x2, P3 ;  /* 0x00000088d10b7211 */ /* 0x000fe400018f16ff */
[----:B------:R-:W-:Y:S01]  /*3ee0*/  LEA R12, P3, R213, R70, 0x2 ;  /* 0x00000046d50c7211 */ /* 0x000fe200078610ff */
[----:B------:R-:W-:Y:S01]  /*3ef0*/  VIADD R237, R37, UR12 ;  /* 0x0000000c25ed7c36 */ /* 0x000fe20008000000 */
[----:B------:R-:W-:Y:S01]  /*3f00*/  LEA.HI.X.SX32 R65, R211, R136, 0x2, P4 ;  /* 0x00000088d3417211 */ /* 0x000fe200020f16ff */
[----:B------:R-:W-:Y:S01]  /*3f10*/  IMAD.U32 R115, RZ, RZ, UR15 ;  /* 0x0000000fff737e24 */ /* 0x000fe2000f8e00ff */
[----:B------:R-:W-:Y:S01]  /*3f20*/  LEA R62, P4, R215, R70, 0x2 ;  /* 0x00000046d73e7211 */ /* 0x000fe200078810ff */
[----:B------:R-:W-:Y:S01]  /*3f30*/  IMAD.U32 R147, RZ, RZ, UR70 ;  /* 0x00000046ff937e24 */ /* 0x000fe2000f8e00ff */
[----:B------:R-:W-:Y:S01]  /*3f40*/  LEA.HI.X.SX32 R13, R213, R136, 0x2, P3 ;  /* 0x00000088d50d7211 */ /* 0x000fe200018f16ff */
[----:B------:R-:W-:Y:S01]  /*3f50*/  IMAD.WIDE R114, R115, 0x4, R6 ;  /* 0x0000000473727825 */ /* 0x000fe200078e0206 */
[----:B------:R-:W-:-:S02]  /*3f60*/  LEA R14, P3, R217, R70, 0x2 ;  /* 0x00000046d90e7211 */ /* 0x000fc400078610ff */
[----:B------:R-:W-:Y:S01]  /*3f70*/  ISETP.GE.U32.AND P6, PT, R2, 0x7fffffc2, PT ;  /* 0x7fffffc20200780c */ /* 0x000fe20003fc6070 */
[----:B------:R-:W-:Y:S01]  /*3f80*/  VIADD R2, R168, 0xffffffe0 ;  /* 0xffffffe0a8027836 */ /* 0x000fe20000000000 */
[----:B------:R-:W-:Y:S01]  /*3f90*/  LEA.HI.X.SX32 R63, R215, R136, 0x2, P4 ;  /* 0x00000088d73f7211 */ /* 0x000fe200020f16ff */
[----:B------:R-:W-:Y:S01]  /*3fa0*/  IMAD.U32 R7, RZ, RZ, UR15 ;  /* 0x0000000fff077e24 */ /* 0x000fe2000f8e00ff */
[----:B------:R-:W-:Y:S01]  /*3fb0*/  LEA R120, P4, R219, R70, 0x2 ;  /* 0x00000046db787211 */ /* 0x000fe200078810ff */
[----:B------:R-:W-:Y:S01]  /*3fc0*/  IMAD.U32 R141, RZ, RZ, UR70 ;  /* 0x00000046ff8d7e24 */ /* 0x000fe2000f8e00ff */
[----:B------:R-:W-:Y:S01]  /*3fd0*/  LEA.HI.X.SX32 R15, R217, R136, 0x2, P3 ;  /* 0x00000088d90f7211 */ /* 0x000fe200018f16ff */
[----:B------:R-:W-:Y:S01]  /*3fe0*/  IMAD.WIDE R6, R7, 0x4, R4 ;  /* 0x0000000407067825 */ /* 0x000fe200078e0204 */
[----:B------:R-:W-:Y:S02]  /*3ff0*/  LEA R40, P3, R221, R70, 0x2 ;  /* 0x00000046dd287211 */ /* 0x000fe400078610ff */
[----:B------:R-:W-:Y:S01]  /*4000*/  LEA.HI.X.SX32 R121, R219, R136, 0x2, P4 ;  /* 0x00000088db797211 */ /* 0x000fe200020f16ff */
[----:B------:R-:W-:Y:S01]  /*4010*/  IMAD.WIDE R146, R147, 0x4, R138 ;  /* 0x0000000493927825 */ /* 0x000fe200078e028a */
[----:B------:R-:W-:Y:S01]  /*4020*/  LEA R134, P4, R223, R70, 0x2 ;  /* 0x00000046df867211 */ /* 0x000fe200078810ff */
[----:B------:R1:W-:Y:S01]  /*4030*/  LDGSTS.E [R171+0x10078], desc[UR18][R4.64], !P6 ;  /* 0x1007800004ab7fae */ /* 0x0003e2000f1a1012 */
[----:B------:R-:W-:Y:S01]  /*4040*/  LEA.HI.X.SX32 R41, R221, R136, 0x2, P3 ;  /* 0x00000088dd297211 */ /* 0x000fe200018f16ff */
[----:B------:R-:W-:Y:S01]  /*4050*/  IMAD.U32 R149, RZ, RZ, UR70 ;  /* 0x00000046ff957e24 */ /* 0x000fe2000f8e00ff */
[----:B------:R-:W-:Y:S01]  /*4060*/  LEA R42, P3, R225, R70, 0x2 ;  /* 0x00000046e12a7211 */ /* 0x000fe200078610ff */
[----:B------:R-:W-:Y:S01]  /*4070*/  IMAD.WIDE R140, R141, 0x4, R34 ;  /* 0x000000048d8c7825 */ /* 0x000fe200078e0222 */
[----:B------:R-:W-:-:S02]  /*4080*/  LEA.HI.X.SX32 R135, R223, R136, 0x2, P4 ;  /* 0x00000088df877211 */ /* 0x000fc400020f16ff */
[----:B------:R-:W-:Y:S01]  /*4090*/  LEA R66, P4, R227, R70, 0x2 ;  /* 0x00000046e3427211 */ /* 0x000fe200078810ff */
[----:B------:R-:W-:Y:S01]  /*40a0*/  IMAD.U32 R145, RZ, RZ, UR70 ;  /* 0x00000046ff917e24 */ /* 0x000fe2000f8e00ff */
[----:B------:R-:W-:Y:S01]  /*40b0*/  LEA.HI.X.SX32 R43, R225, R136, 0x2, P3 ;  /* 0x00000088e12b7211 */ /* 0x000fe200018f16ff */
[----:B------:R-:W-:Y:S01]  /*40c0*/  IMAD.U32 R137, RZ, RZ, UR70 ;  /* 0x00000046ff897e24 */ /* 0x000fe2000f8e00ff */
[----:B------:R-:W-:Y:S01]  /*40d0*/  LEA R44, P3, R229, R70, 0x2 ;  /* 0x00000046e52c7211 */ /* 0x000fe200078610ff */
[----:B-1----:R-:W-:Y:S01]  /*40e0*/  VIADD R5, R168, 0xffffffde ;  /* 0xffffffdea8057836 */ /* 0x002fe20000000000 */
[----:B------:R-:W-:Y:S01]  /*40f0*/  ISETP.GT.AND P6, PT, R172, 0x1f, PT ;  /* 0x0000001fac00780c */ /* 0x000fe20003fc4270 */
[----:B------:R-:W-:Y:S01]  /*4100*/  VIADD R4, R168, 0xffffffdf ;  /* 0xffffffdfa8047836 */ /* 0x000fe20000000000 */
[----:B------:R-:W-:Y:S01]  /*4110*/  LEA.HI.X.SX32 R67, R227, R136, 0x2, P4 ;  /* 0x00000088e3437211 */ /* 0x000fe200020f16ff */
[----:B------:R-:W-:Y:S01]  /*4120*/  IMAD.U32 R143, RZ, RZ, UR70 ;  /* 0x00000046ff8f7e24 */ /* 0x000fe2000f8e00ff */
[----:B------:R-:W-:Y:S01]  /*4130*/  LEA R74, P4, R231, R70, 0x2 ;  /* 0x00000046e74a7211 */ /* 0x000fe200078810ff */
[----:B------:R-:W-:Y:S01]  /*4140*/  IMAD.WIDE R144, R145, 0x4, R30 ;  /* 0x0000000491907825 */ /* 0x000fe200078e021e */
[----:B------:R-:W-:-:S02]  /*4150*/  ISETP.GE.U32.AND P1, PT, R2, 0x7fffffc1, PT ;  /* 0x7fffffc10200780c */ /* 0x000fc40003f26070 */
[----:B------:R-:W-:Y:S01]  /*4160*/  ISETP.GE.AND P2, PT, R3, R2, PT ;  /* 0x000000020300720c */ /* 0x000fe20003f46270 */
[----:B------:R-:W-:Y:S01]  /*4170*/  IMAD.WIDE R142, R143, 0x4, R32 ;  /* 0x000000048f8e7825 */ /* 0x000fe200078e0220 */
[----:B------:R-:W-:Y:S02]  /*4180*/  LEA.HI.X.SX32 R45, R229, R136, 0x2, P3 ;  /* 0x00000088e52d7211 */ /* 0x000fe400018f16ff */
[----:B------:R-:W-:Y:S01]  /*4190*/  ISETP.GE.AND P3, PT, R3, R168, PT ;  /* 0x000000a80300720c */ /* 0x000fe20003f66270 */
[C---:B------:R-:W-:Y:S01]  /*41a0*/  VIADD R148, R168.reuse, 0xffffffc2 ;  /* 0xffffffc2a8947836 */ /* 0x040fe20000000000 */
[----:B------:R-:W-:Y:S01]  /*41b0*/  SEL R2, RZ, 0x4, !P6 ;  /* 0x00000004ff027807 */ /* 0x000fe20007000000 */
[C---:B------:R-:W-:Y:S01]  /*41c0*/  VIADD R153, R168.reuse, 0xffffffc3 ;  /* 0xffffffc3a8997836 */ /* 0x040fe20000000000 */
[----:B------:R-:W-:Y:S01]  /*41d0*/  LEA R46, P5, R233, R70, 0x2 ;  /* 0x00000046e92e7211 */ /* 0x000fe200078a10ff */
[C---:B------:R-:W-:Y:S01]  /*41e0*/  VIADD R155, R168.reuse, 0xffffffb8 ;  /* 0xffffffb8a89b7836 */ /* 0x040fe20000000000 */
[----:B------:R-:W-:Y:S01]  /*41f0*/  LEA.HI.X.SX32 R75, R231, R136, 0x2, P4 ;  /* 0x00000088e74b7211 */ /* 0x000fe200020f16ff */
[----:B------:R1:W-:Y:S01]  /*4200*/  LDGSTS.E [R171+0x1007c], desc[UR18][R28.64], !P1 ;  /* 0x1007c0001cab7fae */ /* 0x0003e2000c9a1012 */
[C---:B------:R-:W-:Y:S01]  /*4210*/  LEA R70, P4, R235.reuse, R70, 0x2 ;  /* 0x00000046eb467211 */ /* 0x040fe200078810ff */
[----:B------:R-:W-:Y:S01]  /*4220*/  VIADD R156, R168, 0xffffffba ;  /* 0xffffffbaa89c7836 */ /* 0x000fe20000000000 */
[----:B------:R-:W-:Y:S01]  /*4230*/  SEL R2, R2, RZ, !P3 ;  /* 0x000000ff02027207 */ /* 0x000fe20005800000 */
[----:B------:R-:W0:Y:S01]  /*4240*/  LDGDEPBAR ;  /* 0x00000000000079af */ /* 0x000e220000000000 */
[-C--:B------:R-:W-:Y:S01]  /*4250*/  LEA.HI.X.SX32 R71, R235, R136.reuse, 0x2, P4 ;  /* 0x00000088eb477211 */ /* 0x080fe200020f16ff */
[----:B------:R-:W-:Y:S01]  /*4260*/  VIADD R159, R168, 0xffffffb4 ;  /* 0xffffffb4a89f7836 */ /* 0x000fe20000000000 */
[----:B------:R-:W-:Y:S01]  /*4270*/  ISETP.NE.U32.AND P4, PT, R2, RZ, PT ;  /* 0x000000ff0200720c */ /* 0x000fe20003f85070 */
[C---:B------:R-:W-:Y:S01]  /*4280*/  VIADD R2, R168.reuse, 0xffffffdc ;  /* 0xffffffdca8027836 */ /* 0x040fe20000000000 */
[----:B------:R-:W-:Y:S01]  /*4290*/  LEA.HI.X.SX32 R47, R233, R136, 0x2, P5 ;  /* 0x00000088e92f7211 */ /* 0x000fe200028f16ff */
[----:B------:R-:W-:Y:S01]  /*42a0*/  VIADD R136, R168, 0xffffffdd ;  /* 0xffffffdda8887836 */ /* 0x000fe20000000000 */
[----:B------:R-:W-:Y:S01]  /*42b0*/  ISETP.GE.U32.AND P3, PT, R5, 0x7fffffbf, PT ;  /* 0x7fffffbf0500780c */ /* 0x000fe20003f66070 */
[----:B------:R-:W-:Y:S01]  /*42c0*/  IMAD.U32 R5, RZ, RZ, UR15 ;  /* 0x0000000fff057e24 */ /* 0x000fe2000f8e00ff */
[----:B------:R-:W-:Y:S01]  /*42d0*/  ISETP.GE.U32.AND P5, PT, R4, 0x7fffffc0, PT ;  /* 0x7fffffc00400780c */ /* 0x000fe20003fa6070 */
[----:B------:R-:W-:Y:S01]  /*42e0*/  VIADD R160, R168, 0xffffffb6 ;  /* 0xffffffb6a8a07836 */ /* 0x000fe20000000000 */
[----:B------:R-:W-:Y:S01]  /*42f0*/  ISETP.GE.U32.AND P1, PT, R136, 0x7fffffbe, PT ;  /* 0x7fffffbe8800780c */ /* 0x000fe20003f26070 */
[----:B------:R-:W-:Y:S01]  /*4300*/  IMAD.WIDE R4, R5, 0x4, R28 ;  /* 0x0000000405047825 */ /* 0x000fe200078e021c */
[----:B------:R-:W-:-:S02]  /*4310*/  SEL R136, RZ, 0x4, P2 ;  /* 0x00000004ff887807 */ /* 0x000fc40001000000 */
[----:B------:R-:W-:Y:S01]  /*4320*/  ISETP.GE.U32.AND P2, PT, R2, 0x7fffffbd, PT ;  /* 0x7fffffbd0200780c */ /* 0x000fe20003f46070 */
[----:B------:R2:W-:Y:S01]  /*4330*/  LDGSTS.E [R237], desc[UR18][R34.64], P4 ;  /* 0x0000000022ed7fae */ /* 0x0005e2000a1a1012 */
[----:B------:R-:W-:Y:S01]  /*4340*/  LOP3.LUT R2, R37, 0x40, RZ, 0x3c, !PT ;  /* 0x0000004025027812 */ /* 0x000fe200078e3cff */
[----:B-1----:R-:W-:Y:S02]  /*4350*/  IMAD.U32 R29, RZ, RZ, UR70 ;  /* 0x00000046ff1d7e24 */ /* 0x002fe4000f8e00ff */
[----:B------:R1:W-:Y:S01]  /*4360*/  LDGSTS.E [R237+0x400], desc[UR18][R32.64], P4 ;  /* 0x0040000020ed7fae */ /* 0x0003e2000a1a1012 */
[----:B------:R-:W-:Y:S02]  /*4370*/  VIADD R163, R168, 0xffffffb0 ;  /* 0xffffffb0a8a37836 */ /* 0x000fe40000000000 */
[----:B------:R-:W-:Y:S01]  /*4380*/  VIADD R239, R2, UR12 ;  /* 0x0000000c02ef7c36 */ /* 0x000fe20008000000 */
[----:B------:R3:W-:Y:S01]  /*4390*/  LDGSTS.E [R237+0x800], desc[UR18][R30.64], P4 ;  /* 0x008000001eed7fae */ /* 0x0007e2000a1a1012 */
[----:B------:R-:W-:-:S02]  /*43a0*/  VIADD R167, R168, 0xffffffb2 ;  /* 0xffffffb2a8a77836 */ /* 0x000fc40000000000 */
[----:B------:R-:W-:Y:S01]  /*43b0*/  VIADD R174, R168, 0xffffffa0 ;  /* 0xffffffa0a8ae7836 */ /* 0x000fe20000000000 */
[----:B------:R4:W-:Y:S01]  /*43c0*/  LDGSTS.E [R237+0xc00], desc[UR18][R138.64], P4 ;  /* 0x00c000008aed7fae */ /* 0x0009e2000a1a1012 */
[----:B--2---:R-:W-:-:S03]  /*43d0*/  IMAD.WIDE R34, R29, 0x4, R26 ;  /* 0x000000041d227825 */ /* 0x004fc600078e021a */
[----:B------:R2:W-:Y:S01]  /*43e0*/  LDGSTS.E [R237+0x1000], desc[UR18][R26.64], P4 ;  /* 0x010000001aed7fae */ /* 0x0005e2000a1a1012 */
[----:B-1----:R-:W-:-:S03]  /*43f0*/  IMAD.WIDE R32, R137, 0x4, R24 ;  /* 0x0000000489207825 */ /* 0x002fc600078e0218 */
[----:B------:R1:W-:Y:S01]  /*4400*/  LDGSTS.E [R237+0x1400], desc[UR18][R24.64], P4 ;  /* 0x0140000018ed7fae */ /* 0x0003e2000a1a1012 */
[----:B---3--:R-:W-:-:S03]  /*4410*/  IMAD.WIDE R30, R29, 0x4, R22 ;  /* 0x000000041d1e7825 */ /* 0x008fc600078e0216 */
[----:B------:R3:W-:Y:S01]  /*4420*/  LDGSTS.E [R237+0x1800], desc[UR18][R22.64], P4 ;  /* 0x0180000016ed7fae */ /* 0x0007e2000a1a1012 */
[----:B----4-:R-:W-:Y:S02]  /*4430*/  IMAD.U32 R139, RZ, RZ, UR70 ;  /* 0x00000046ff8b7e24 */ /* 0x010fe4000f8e00ff */
[----:B------:R-:W-:Y:S01]  /*4440*/  IMAD.WIDE R28, R137, 0x4, R20 ;  /* 0x00000004891c7825 */ /* 0x000fe200078e0214 */
[----:B------:R4:W-:Y:S03]  /*4450*/  LDGSTS.E [R237+0x1c00], desc[UR18][R20.64], P4 ;  /* 0x01c0000014ed7fae */ /* 0x0009e6000a1a1012 */
[----:B--2---:R-:W-:Y:S01]  /*4460*/  IMAD.WIDE R26, R149, 0x4, R18 ;  /* 0x00000004951a7825 */ /* 0x004fe200078e0212 */
[----:B------:R2:W-:Y:S03]  /*4470*/  LDGSTS.E [R237+0x2000], desc[UR18][R18.64], P4 ;  /* 0x0200000012ed7fae */ /* 0x0005e6000a1a1012 */
[----:B-1----:R-:W-:Y:S01]  /*4480*/  IMAD.WIDE R24, R137, 0x4, R10 ;  /* 0x0000000489187825 */ /* 0x002fe200078e020a */
[----:B------:R1:W-:Y:S03]  /*4490*/  LDGSTS.E [R237+0x2400], desc[UR18][R10.64], P4 ;  /* 0x024000000aed7fae */ /* 0x0003e6000a1a1012 */
[----:B---3--:R-:W-:Y:S01]  /*44a0*/  IMAD.WIDE R22, R139, 0x4, R12 ;  /* 0x000000048b167825 */ /* 0x008fe200078e020c */
[----:B------:R3:W-:Y:S03]  /*44b0*/  LDGSTS.E [R237+0x2800], desc[UR18][R12.64], P4 ;  /* 0x028000000ced7fae */ /* 0x0007e6000a1a1012 */
[----:B----4-:R-:W-:Y:S01]  /*44c0*/  IMAD.WIDE R20, R137, 0x4, R14 ;  /* 0x0000000489147825 */ /* 0x010fe200078e020e */
        /* <DEDUP_REMOVED lines=8> */
[----:B------:R-:W-:Y:S03]  /*4550*/  LDGSTS.E [R237+0x3c00], desc[UR18][R46.64], P4 ;  /* 0x03c000002eed7fae */ /* 0x000fe6000a1a1012 */
[----:B--2---:R-:W-:Y:S01]  /*4560*/  IMAD.WIDE R40, R137, 0x4, R48 ;  /* 0x0000000489287825 */ /* 0x004fe200078e0230 */
[----:B------:R2:W-:Y:S03]  /*4570*/  LDGSTS.E [R239+0x200], desc[UR18][R48.64], P4 ;  /* 0x0020000030ef7fae */ /* 0x0005e6000a1a1012 */
[----:B-1----:R-:W-:Y:S01]  /*4580*/  IMAD.WIDE R42, R139, 0x4, R50 ;  /* 0x000000048b2a7825 */ /* 0x002fe200078e0232 */
[----:B------:R-:W-:Y:S03]  /*4590*/  LDGSTS.E [R239+0x600], desc[UR18][R50.64], P4 ;  /* 0x0060000032ef7fae */ /* 0x000fe6000a1a1012 */
[C---:B---3--:R-:W-:Y:S01]  /*45a0*/  IMAD.WIDE R44, R137.reuse, 0x4, R52 ;  /* 0x00000004892c7825 */ /* 0x048fe200078e0234 */
[----:B------:R1:W-:Y:S03]  /*45b0*/  LDGSTS.E [R239+0xa00], desc[UR18][R52.64], P4 ;  /* 0x00a0000034ef7fae */ /* 0x0003e6000a1a1012 */
[----:B------:R-:W-:Y:S01]  /*45c0*/  IMAD.U32 R149, RZ, RZ, UR15 ;  /* 0x0000000fff957e24 */ /* 0x000fe2000f8e00ff */
[----:B------:R-:W-:Y:S01]  /*45d0*/  LDGSTS.E [R239+0xe00], desc[UR18][R54.64], P4 ;  /* 0x00e0000036ef7fae */ /* 0x000fe2000a1a1012 */
[----:B--2---:R-:W-:-:S03]  /*45e0*/  IMAD.WIDE R48, R137, 0x4, R56 ;  /* 0x0000000489307825 */ /* 0x004fc600078e0238 */
[----:B------:R2:W-:Y:S01]  /*45f0*/  LDGSTS.E [R239+0x1200], desc[UR18][R56.64], P4 ;  /* 0x0120000038ef7fae */ /* 0x0005e2000a1a1012 */
[----:B------:R-:W-:-:S03]  /*4600*/  IMAD.WIDE R46, R139, 0x4, R54 ;  /* 0x000000048b2e7825 */ /* 0x000fc600078e0236 */
[----:B------:R-:W-:Y:S01]  /*4610*/  LDGSTS.E [R239+0x1600], desc[UR18][R58.64], P4 ;  /* 0x016000003aef7fae */ /* 0x000fe2000a1a1012 */
[----:B-1----:R-:W-:-:S03]  /*4620*/  IMAD.WIDE R52, R137, 0x4, R60 ;  /* 0x0000000489347825 */ /* 0x002fc600078e023c */
[----:B------:R1:W-:Y:S01]  /*4630*/  LDGSTS.E [R239+0x1a00], desc[UR18][R60.64], P4 ;  /* 0x01a000003cef7fae */ /* 0x0003e2000a1a1012 */
[----:B------:R-:W-:-:S03]  /*4640*/  IMAD.WIDE R50, R139, 0x4, R58 ;  /* 0x000000048b327825 */ /* 0x000fc600078e023a */
        /* <DEDUP_REMOVED lines=15> */
[C---:B------:R-:W-:Y:S02]  /*4740*/  VIADD R137, R168.reuse, 0xffffffdb ;  /* 0xffffffdba8897836 */ /* 0x040fe40000000000 */
[----:B------:R-:W-:Y:S01]  /*4750*/  IMAD.WIDE R64, R139, 0x4, R66 ;  /* 0x000000048b407825 */ /* 0x000fe200078e0242 */
[----:B------:R3:W-:Y:S02]  /*4760*/  LDGSTS.E [R239+0x3e00], desc[UR18][R70.64], P4 ;  /* 0x03e0000046ef7fae */ /* 0x0007e4000a1a1012 */
[----:B------:R-:W-:Y:S01]  /*4770*/  ISETP.GE.U32.AND P4, PT, R137, 0x7fffffbc, PT ;  /* 0x7fffffbc8900780c */ /* 0x000fe20003f86070 */
[C---:B--2---:R-:W-:Y:S01]  /*4780*/  VIADD R134, R168.reuse, 0xffffffda ;  /* 0xffffffdaa8867836 */ /* 0x044fe20000000000 */
[----:B------:R-:W0:Y:S01]  /*4790*/  LDGDEPBAR ;  /* 0x00000000000079af */ /* 0x000e220000000000 */
[----:B------:R-:W-:Y:S02]  /*47a0*/  IMAD.U32 R135, RZ, RZ, UR15 ;  /* 0x0000000fff877e24 */ /* 0x000fe4000f8e00ff */
[----:B------:R-:W-:Y:S01]  /*47b0*/  IMAD.WIDE R120, R139, 0x4, R70 ;  /* 0x000000048b787825 */ /* 0x000fe200078e0246 */
[----:B------:R-:W-:Y:S03]  /*47c0*/  BAR.SYNC.DEFER_BLOCKING 0x0 ;  /* 0x0000000000007b1d */ /* 0x000fe60000010000 */
[----:B-1----:R-:W-:-:S02]  /*47d0*/  VIADD R74, R168, 0xffffffd9 ;  /* 0xffffffd9a84a7836 */ /* 0x002fc40000000000 */
[----:B------:R-:W-:Y:S02]  /*47e0*/  IMAD.U32 R75, RZ, RZ, UR15 ;  /* 0x0000000fff4b7e24 */ /* 0x000fe4000f8e00ff */
[----:B------:R-:W-:-:S04]  /*47f0*/  IMAD.WIDE R66, R149, 0x4, R72 ;  /* 0x0000000495427825 */ /* 0x000fc800078e0248 */
[----:B---3--:R-:W-:-:S04]  /*4800*/  IMAD.WIDE R70, R135, 0x4, R76 ;  /* 0x0000000487467825 */ /* 0x008fc800078e024c */
[----:B------:R-:W-:Y:S02]  /*4810*/  IMAD.U32 R137, RZ, RZ, UR15 ;  /* 0x0000000fff897e24 */ /* 0x000fe4000f8e00ff */
[C---:B------:R-:W-:Y:S02]  /*4820*/  VIADD R149, R168.reuse, 0xffffffd6 ;  /* 0xffffffd6a8957836 */ /* 0x040fe40000000000 */
[----:B------:R-:W-:Y:S01]  /*4830*/  VIADD R178, R168, 0xffffff9b ;  /* 0xffffff9ba8b27836 */ /* 0x000fe20000000000 */
[----:B------:R-:W-:Y:S01]  /*4840*/  @!PT LDS RZ, [RZ] ;  /* 0x00000000fffff984 */ /* 0x000fe20000000800 */
[----:B------:R-:W-:Y:S01]  /*4850*/  @!PT LDS RZ, [RZ] ;  /* 0x00000000fffff984 */ /* 0x000fe20000000800 */
[----:B------:R-:W-:Y:S01]  /*4860*/  @!PT LDS RZ, [RZ] ;  /* 0x00000000fffff984 */ /* 0x000fe20000000800 */
[----:B------:R1:W-:Y:S01]  /*4870*/  LDGSTS.E [R171+0x14000], desc[UR18][R72.64], !P5 ;  /* 0x1400000048ab7fae */ /* 0x0003e2000e9a1012 */
[----:B------:R-:W-:Y:S01]  /*4880*/  ISETP.GE.U32.AND P5, PT, R134, 0x7fffffbb, PT ;  /* 0x7fffffbb8600780c */ /* 0x000fe20003fa6070 */
[----:B------:R-:W-:Y:S02]  /*4890*/  VIADD R134, R168, 0xffffffd8 ;  /* 0xffffffd8a8867836 */ /* 0x000fe40000000000 */
[----:B------:R2:W-:Y:S01]  /*48a0*/  LDGSTS.E [R171+0x14004], desc[UR18][R76.64], !P3 ;  /* 0x140040004cab7fae */ /* 0x0005e2000d9a1012 */
[----:B------:R-:W-:Y:S01]  /*48b0*/  ISETP.GE.U32.AND P3, PT, R74, 0x7fffffba, PT ;  /* 0x7fffffba4a00780c */ /* 0x000fe20003f66070 */
[----:B------:R-:W-:-:S02]  /*48c0*/  IMAD.WIDE R74, R75, 0x4, R78 ;  /* 0x000000044b4a7825 */ /* 0x000fc400078e024e */
[----:B------:R3:W-:Y:S01]  /*48d0*/  LDGSTS.E [R171+0x14008], desc[UR18][R78.64], !P1 ;  /* 0x140080004eab7fae */ /* 0x0007e2000c9a1012 */
[----:B------:R-:W-:Y:S01]  /*48e0*/  ISETP.GE.U32.AND P1, PT, R134, 0x7fffffb9, PT ;  /* 0x7fffffb98600780c */ /* 0x000fe20003f26070 */
[----:B------:R-:W-:Y:S02]  /*48f0*/  VIADD R134, R168, 0xffffffd7 ;  /* 0xffffffd7a8867836 */ /* 0x000fe40000000000 */
[----:B------:R-:W-:Y:S01]  /*4900*/  LDGSTS.E [R171+0x1400c], desc[UR18][R124.64], !P2 ;  /* 0x1400c0007cab7fae */ /* 0x000fe2000d1a1012 */
[----:B-1----:R-:W-:Y:S02]  /*4910*/  IMAD.WIDE R72, R135, 0x4, R124 ;  /* 0x0000000487487825 */ /* 0x002fe400078e027c */
[----:B------:R-:W-:Y:S01]  /*4920*/  ISETP.GE.U32.AND P2, PT, R134, 0x7fffffb8, PT ;  /* 0x7fffffb88600780c */ /* 0x000fe20003f46070 */
[----:B------:R1:W-:Y:S01]  /*4930*/  LDGSTS.E [R171+0x14010], desc[UR18][R130.64], !P4 ;  /* 0x1401000082ab7fae */ /* 0x0003e2000e1a1012 */
[----:B------:R-:W-:Y:S02]  /*4940*/  VIADD R134, R168, 0xffffffcc ;  /* 0xffffffcca8867836 */ /* 0x000fe40000000000 */
[----:B--2---:R-:W-:Y:S01]  /*4950*/  IMAD.WIDE R76, R137, 0x4, R130 ;  /* 0x00000004894c7825 */ /* 0x004fe200078e0282 */
[----:B------:R2:W-:Y:S02]  /*4960*/  LDGSTS.E [R171+0x14014], desc[UR18][R126.64], !P5 ;  /* 0x140140007eab7fae */ /* 0x0005e4000e9a1012 */
[----:B------:R-:W-:Y:S01]  /*4970*/  ISETP.GE.U32.AND P4, PT, R134, 0x7fffffad, PT ;  /* 0x7fffffad8600780c */ /* 0x000fe20003f86070 */
[----:B------:R-:W-:Y:S01]  /*4980*/  VIADD R134, R168, 0xffffffcd ;  /* 0xffffffcda8867836 */ /* 0x000fe20000000000 */
[----:B------:R4:W-:Y:S01]  /*4990*/  LDGSTS.E [R171+0x14018], desc[UR18][R82.64], !P3 ;  /* 0x1401800052ab7fae */ /* 0x0009e2000d9a1012 */
[----:B---3--:R-:W-:-:S03]  /*49a0*/  IMAD.WIDE R78, R135, 0x4, R126 ;  /* 0x00000004874e7825 */ /* 0x008fc600078e027e */
[----:B------:R-:W-:Y:S01]  /*49b0*/  ISETP.GE.U32.AND P5, PT, R134, 0x7fffffae, PT ;  /* 0x7fffffae8600780c */ /* 0x000fe20003fa6070 */
[C---:B------:R-:W-:Y:S01]  /*49c0*/  VIADD R135, R168.reuse, 0xffffffce ;  /* 0xffffffcea8877836 */ /* 0x040fe20000000000 */
[----:B------:R3:W-:Y:S01]  /*49d0*/  LDGSTS.E [R171+0x1401c], desc[UR18][R132.64], !P1 ;  /* 0x1401c00084ab7fae */ /* 0x0007e2000c9a1012 */
[C---:B------:R-:W-:Y:S02]  /*49e0*/  VIADD R134, R168.reuse, 0xffffffcf ;  /* 0xffffffcfa8867836 */ /* 0x040fe40000000000 */
[C---:B-1----:R-:W-:Y:S01]  /*49f0*/  VIADD R130, R168.reuse, 0xffffffc9 ;  /* 0xffffffc9a8827836 */ /* 0x042fe20000000000 */
[----:B------:R-:W-:Y:S01]  /*4a00*/  ISETP.GE.U32.AND P3, PT, R135, 0x7fffffaf, PT ;  /* 0x7fffffaf8700780c */ /* 0x000fe20003f66070 */
[C---:B------:R-:W-:Y:S01]  /*4a10*/  VIADD R131, R168.reuse, 0xffffffc8 ;  /* 0xffffffc8a8837836 */ /* 0x040fe20000000000 */
[----:B------:R-:W-:Y:S01]  /*4a20*/  SEL R135, RZ, 0x1, P4 ;  /* 0x00000001ff877807 */ /* 0x000fe20002000000 */
[----:B--2---:R-:W-:Y:S01]  /*4a30*/  VIADD R126, R168, 0xffffffca ;  /* 0xffffffcaa87e7836 */ /* 0x004fe20000000000 */
[----:B------:R-:W-:Y:S01]  /*4a40*/  ISETP.GE.U32.AND P4, PT, R134, 0x7fffffb0, PT ;  /* 0x7fffffb08600780c */ /* 0x000fe20003f86070 */
[----:B------:R-:W-:Y:S01]  /*4a50*/  IMAD.WIDE R124, R137, 0x4, R82 ;  /* 0x00000004897c7825 */ /* 0x000fe200078e0252 */
[----:B------:R-:W-:Y:S01]  /*4a60*/  SEL R127, RZ, 0x4, P3 ;  /* 0x00000004ff7f7807 */ /* 0x000fe20001800000 */
[----:B------:R1:W-:Y:S01]  /*4a70*/  LDGSTS.E [R171+0x14020], desc[UR18][R118.64], !P2 ;  /* 0x1402000076ab7fae */ /* 0x0003e2000d1a1012 */
[----:B------:R-:W-:Y:S01]  /*4a80*/  SEL R134, RZ, 0x1fffe, P5 ;  /* 0x0001fffeff867807 */ /* 0x000fe20002800000 */
[----:B----4-:R-:W-:Y:S01]  /*4a90*/  VIADD R83, R168, 0xffffffc4 ;  /* 0xffffffc4a8537836 */ /* 0x010fe20000000000 */
[----:B------:R-:W-:Y:S01]  /*4aa0*/  ISETP.GE.U32.AND P3, PT, R130, 0x7fffffaa, PT ;  /* 0x7fffffaa8200780c */ /* 0x000fe20003f66070 */
[C---:B------:R-:W-:Y:S01]  /*4ab0*/  VIADD R130, R168.reuse, 0xffffffcb ;  /* 0xffffffcba8827836 */ /* 0x040fe20000000000 */
[----:B------:R-:W-:Y:S01]  /*4ac0*/  ISETP.GE.U32.AND P5, PT, R131, 0x7fffffa9, PT ;  /* 0x7fffffa98300780c */ /* 0x000fe20003fa6070 */
[----:B------:R-:W-:Y:S01]  /*4ad0*/  VIADD R137, R168, 0xffffffc7 ;  /* 0xffffffc7a8897836 */ /* 0x000fe20000000000 */
[----:B------:R-:W-:Y:S01]  /*4ae0*/  SEL R82, RZ, 0x7fff8, P4 ;  /* 0x0007fff8ff527807 */ /* 0x000fe20002000000 */
[----:B------:R-:W-:Y:S01]  /*4af0*/  IMAD.IADD R134, R135, 0x1, R134 ;  /* 0x0000000187867824 */ /* 0x000fe200078e0286 */
[----:B------:R-:W-:Y:S01]  /*4b00*/  ISETP.GE.U32.AND P4, PT, R126, 0x7fffffab, PT ;  /* 0x7fffffab7e00780c */ /* 0x000fe20003f86070 */
[----:B------:R-:W-:Y:S01]  /*4b10*/  VIADD R126, R168, 0xffffffc5 ;  /* 0xffffffc5a87e7836 */ /* 0x000fe20000000000 */
[----:B------:R-:W-:-:S02]  /*4b20*/  SEL R131, RZ, 0x1, P5 ;  /* 0x00000001ff837807 */ /* 0x000fc40002800000 */
[----:B------:R-:W-:Y:S01]  /*4b30*/  ISETP.GE.U32.AND P5, PT, R130, 0x7fffffac, PT ;  /* 0x7fffffac8200780c */ /* 0x000fe20003fa6070 */
[----:B------:R-:W-:Y:S01]  /*4b40*/  VIADD R130, R168, 0xffffffc6 ;  /* 0xffffffc6a8827836 */ /* 0x000fe20000000000 */
[----:B------:R-:W-:Y:S02]  /*4b50*/  SEL R138, RZ, 0x1fffe, P3 ;  /* 0x0001fffeff8a7807 */ /* 0x000fe40001800000 */
[----:B------:R-:W-:Y:S02]  /*4b60*/  ISETP.GE.U32.AND P3, PT, R83, 0x7fffffa5, PT ;  /* 0x7fffffa55300780c */ /* 0x000fe40003f66070 */
[----:B------:R-:W-:Y:S01]  /*4b70*/  SEL R83, RZ, 0x4, P4 ;  /* 0x00000004ff537807 */ /* 0x000fe20002000000 */
[----:B------:R-:W-:Y:S01]  /*4b80*/  IMAD.IADD R131, R131, 0x1, R138 ;  /* 0x0000000183837824 */ /* 0x000fe200078e028a */
[----:B------:R-:W-:Y:S02]  /*4b90*/  ISETP.GE.U32.AND P4, PT, R126, 0x7fffffa6, PT ;  /* 0x7fffffa67e00780c */ /* 0x000fe40003f86070 */
[----:B------:R-:W-:-:S02]  /*4ba0*/  SEL R126, RZ, 0x7fff8, P5 ;  /* 0x0007fff8ff7e7807 */ /* 0x000fc40002800000 */
[----:B------:R-:W-:Y:S01]  /*4bb0*/  ISETP.GE.U32.AND P5, PT, R130, 0x7fffffa7, PT ;  /* 0x7fffffa78200780c */ /* 0x000fe20003fa6070 */
[----:B------:R-:W-:Y:S01]  /*4bc0*/  VIADD R130, R168, 0xffffffc1 ;  /* 0xffffffc1a8827836 */ /* 0x000fe20000000000 */
[----:B------:R-:W-:Y:S02]  /*4bd0*/  SEL R150, RZ, 0x1fffe, P4 ;  /* 0x0001fffeff967807 */ /* 0x000fe40002000000 */
[----:B------:R-:W-:Y:S02]  /*4be0*/  SEL R139, RZ, 0x1, P3 ;  /* 0x00000001ff8b7807 */ /* 0x000fe40001800000 */
[----:B------:R-:W-:Y:S01]  /*4bf0*/  ISETP.GE.U32.AND P4, PT, R130, 0x7fffffa2, PT ;  /* 0x7fffffa28200780c */ /* 0x000fe20003f86070 */
[----:B------:R-:W-:Y:S01]  /*4c00*/  VIADD R130, R168, 0xffffffc0 ;  /* 0xffffffc0a8827836 */ /* 0x000fe20000000000 */
[----:B------:R-:W-:Y:S01]  /*4c10*/  ISETP.GE.U32.AND P3, PT, R137, 0x7fffffa8, PT ;  /* 0x7fffffa88900780c */ /* 0x000fe20003f66070 */
[----:B------:R-:W-:Y:S01]  /*4c20*/  IMAD.IADD R139, R139, 0x1, R150 ;  /* 0x000000018b8b7824 */ /* 0x000fe200078e0296 */
[----:B------:R-:W-:-:S02]  /*4c30*/  SEL R137, RZ, 0x4, P5 ;  /* 0x00000004ff897807 */ /* 0x000fc40002800000 */
[----:B------:R-:W-:Y:S02]  /*4c40*/  ISETP.GE.U32.AND P5, PT, R148, 0x7fffffa3, PT ;  /* 0x7fffffa39400780c */ /* 0x000fe40003fa6070 */
[----:B------:R-:W-:Y:S02]  /*4c50*/  SEL R148, RZ, 0x7fff8, P3 ;  /* 0x0007fff8ff947807 */ /* 0x000fe40001800000 */
[----:B------:R-:W-:Y:S02]  /*4c60*/  ISETP.GE.U32.AND P3, PT, R130, 0x7fffffa1, PT ;  /* 0x7fffffa18200780c */ /* 0x000fe40003f66070 */
[----:B------:R-:W-:Y:S02]  /*4c70*/  SEL R152, RZ, 0x1fffe, P4 ;  /* 0x0001fffeff987807 */ /* 0x000fe40002000000 */
[----:B------:R-:W-:Y:S02]  /*4c80*/  SEL R151, RZ, 0x1, P3 ;  /* 0x00000001ff977807 */ /* 0x000fe40001800000 */
[----:B------:R-:W-:-:S02]  /*4c90*/  ISETP.GE.U32.AND P4, PT, R149, 0x7fffffb7, PT ;  /* 0x7fffffb79500780c */ /* 0x000fc40003f86070 */
[----:B------:R-:W-:Y:S01]  /*4ca0*/  SEL R149, RZ, 0x4, P5 ;  /* 0x00000004ff957807 */ /* 0x000fe20002800000 */
[----:B------:R-:W-:Y:S01]  /*4cb0*/  IMAD.IADD R151, R151, 0x1, R152 ;  /* 0x0000000197977824 */ /* 0x000fe200078e0298 */
[----:B------:R-:W-:Y:S01]  /*4cc0*/  ISETP.GE.U32.AND P5, PT, R153, 0x7fffffa4, PT ;  /* 0x7fffffa49900780c */ /* 0x000fe20003fa6070 */
[C---:B------:R-:W-:Y:S01]  /*4cd0*/  VIADD R153, R168.reuse, 0xffffffd5 ;  /* 0xffffffd5a8997836 */ /* 0x040fe20000000000 */
[----:B------:R-:W-:Y:S01]  /*4ce0*/  LOP3.LUT R131, R131, 0x3, RZ, 0xc0, !PT ;  /* 0x0000000383837812 */ /* 0x000fe200078ec0ff */
[C---:B------:R-:W-:Y:S01]  /*4cf0*/  VIADD R152, R168.reuse, 0xffffffbc ;  /* 0xffffffbca8987836 */ /* 0x040fe20000000000 */
[----:B------:R-:W-:Y:S02]  /*4d00*/  SEL R138, RZ, 0x7fff8, P5 ;  /* 0x0007fff8ff8a7807 */ /* 0x000fe40002800000 */
[----:B------:R-:W-:Y:S02]  /*4d10*/  LOP3.LUT R151, R151, 0x3, RZ, 0xc0, !PT ;  /* 0x0000000397977812 */ /* 0x000fe400078ec0ff */
[----:B------:R-:W-:Y:S01]  /*4d20*/  LOP3.LUT R139, R139, 0x3, RZ, 0xc0, !PT ;  /* 0x000000038b8b7812 */ /* 0x000fe200078ec0ff */
[----:B------:R2:W-:Y:S01]  /*4d30*/  LDGSTS.E [R171+0x14024], desc[UR18][R128.64], !P4 ;  /* 0x1402400080ab7fae */ /* 0x0005e2000e1a1012 */
[----:B------:R-:W-:Y:S01]  /*4d40*/  IADD3 R138, PT, PT, R151, R138, R149 ;  /* 0x0000008a978a7210 */ /* 0x000fe20007ffe095 */
[----:B------:R-:W-:Y:S01]  /*4d50*/  VIADD R151, R168, 0xffffffa2 ;  /* 0xffffffa2a8977836 */ /* 0x000fe20000000000 */
[----:B------:R-:W-:Y:S01]  /*4d60*/  IADD3 R83, PT, PT, R131, R126, R83 ;  /* 0x0000007e83537210 */ /* 0x000fe20007ffe053 */
[----:B------:R-:W-:Y:S01]  /*4d70*/  IMAD.U32 R131, RZ, RZ, UR15 ;  /* 0x0000000fff837e24 */ /* 0x000fe2000f8e00ff */
[----:B------:R-:W-:Y:S01]  /*4d80*/  IADD3 R137, PT, PT, R139, R148, R137 ;  /* 0x000000948b897210 */ /* 0x000fe20007ffe089 */
[----:B------:R-:W-:Y:S01]  /*4d90*/  IMAD.U32 R139, RZ, RZ, UR15 ;  /* 0x0000000fff8b7e24 */ /* 0x000fe2000f8e00ff */
[----:B------:R-:W-:Y:S01]  /*4da0*/  LOP3.LUT R138, R138, 0xf, RZ, 0xc0, !PT ;  /* 0x0000000f8a8a7812 */ /* 0x000fe200078ec0ff */
[----:B------:R-:W-:Y:S01]  /*4db0*/  IMAD.SHL.U32 R83, R83, 0x100, RZ ;  /* 0x0000010053537824 */ /* 0x000fe200078e00ff */
[----:B------:R-:W-:Y:S01]  /*4dc0*/  LOP3.LUT R134, R134, 0x3, RZ, 0xc0, !PT ;  /* 0x0000000386867812 */ /* 0x000fe200078ec0ff */
[----:B------:R-:W-:Y:S01]  /*4dd0*/  VIADD R148, R168, 0xffffffa7 ;  /* 0xffffffa7a8947836 */ /* 0x000fe20000000000 */
[----:B------:R-:W-:Y:S01]  /*4de0*/  ISETP.GE.U32.AND P5, PT, R153, 0x7fffffb6, PT ;  /* 0x7fffffb69900780c */ /* 0x000fe20003fa6070 */
[----:B------:R-:W-:Y:S01]  /*4df0*/  IMAD R137, R137, 0x10, R138 ;  /* 0x0000001089897824 */ /* 0x000fe200078e028a */
[----:B------:R-:W-:Y:S01]  /*4e00*/  IADD3 R82, PT, PT, R134, R82, R127 ;  /* 0x0000005286527210 */ /* 0x000fe20007ffe07f */
[----:B------:R-:W-:Y:S01]  /*4e10*/  VIADD R134, R168, 0xffffffd4 ;  /* 0xffffffd4a8867836 */ /* 0x000fe20000000000 */
[----:B------:R-:W-:Y:S01]  /*4e20*/  LOP3.LUT R83, R83, 0xf00, RZ, 0xe2, !PT ;  /* 0x00000f0053537812 */ /* 0x000fe200078ee2ff */
[----:B------:R-:W-:Y:S01]  /*4e30*/  IMAD.WIDE R126, R131, 0x4, R132 ;  /* 0x00000004837e7825 */ /* 0x000fe200078e0284 */
[----:B------:R-:W-:-:S02]  /*4e40*/  LOP3.LUT R138, R137, 0xff, RZ, 0xc0, !PT ;  /* 0x000000ff898a7812 */ /* 0x000fc400078ec0ff */
[----:B------:R-:W-:Y:S01]  /*4e50*/  ISETP.GE.U32.AND P1, PT, R134, 0x7fffffb5, PT ;  /* 0x7fffffb58600780c */ /* 0x000fe20003f26070 */
[----:B------:R-:W-:Y:S02]  /*4e60*/  VIADD R131, R168, 0xffffffd3 ;  /* 0xffffffd3a8837836 */ /* 0x000fe40000000000 */
[----:B------:R-:W-:Y:S02]  /*4e70*/  IMAD R135, R82, 0x1000, R83 ;  /* 0x0000100052877824 */ /* 0x000fe400078e0253 */
[C---:B------:R-:W-:Y:S01]  /*4e80*/  VIADD R134, R168.reuse, 0xffffffd2 ;  /* 0xffffffd2a8867836 */ /* 0x040fe20000000000 */
[----:B------:R-:W-:Y:S01]  /*4e90*/  ISETP.GE.U32.AND P2, PT, R131, 0x7fffffb4, PT ;  /* 0x7fffffb48300780c */ /* 0x000fe20003f46070 */
[----:B------:R-:W-:Y:S01]  /*4ea0*/  IMAD.IADD R131, R135, 0x1, R138 ;  /* 0x0000000187837824 */ /* 0x000fe200078e028a */
[----:B------:R4:W-:Y:S01]  /*4eb0*/  LDGSTS.E [R171+0x14028], desc[UR18][R122.64], !P5 ;  /* 0x140280007aab7fae */ /* 0x0009e2000e9a1012 */
[----:B---3--:R-:W-:Y:S01]  /*4ec0*/  VIADD R132, R168, 0xffffffd1 ;  /* 0xffffffd1a8847836 */ /* 0x008fe20000000000 */
[----:B------:R-:W-:Y:S01]  /*4ed0*/  ISETP.GE.U32.AND P4, PT, R134, 0x7fffffb3, PT ;  /* 0x7fffffb38600780c */ /* 0x000fe20003f86070 */
[----:B------:R-:W-:Y:S01]  /*4ee0*/  VIADD R133, R168, 0xffffffd0 ;  /* 0xffffffd0a8857836 */ /* 0x000fe20000000000 */
[----:B------:R-:W-:Y:S01]  /*4ef0*/  LOP3.LUT R131, R131, 0xffff, RZ, 0xc0, !PT ;  /* 0x0000ffff83837812 */ /* 0x000fe200078ec0ff */
[----:B------:R-:W-:Y:S01]  /*4f00*/  IMAD.WIDE R82, R139, 0x4, R118 ;  /* 0x000000048b527825 */ /* 0x000fe200078e0276 */
[----:B------:R-:W-:Y:S01]  /*4f10*/  ISETP.GE.U32.AND P5, PT, R132, 0x7fffffb2, PT ;  /* 0x7fffffb28400780c */ /* 0x000fe20003fa6070 */
[----:B------:R3:W-:Y:S01]  /*4f20*/  LDGSTS.E [R171+0x1402c], desc[UR18][R88.64], !P1 ;  /* 0x1402c00058ab7fae */ /* 0x0007e2000c9a1012 */
[--C-:B-1----:R-:W-:Y:S01]  /*4f30*/  SHF.R.U32.HI R119, RZ, 0xf, R131.reuse ;  /* 0x0000000fff777819 */ /* 0x102fe20000011683 */
[----:B------:R-:W-:Y:S01]  /*4f40*/  VIADD R135, R168, 0xffffffa4 ;  /* 0xffffffa4a8877836 */ /* 0x000fe20000000000 */
[----:B------:R-:W-:Y:S01]  /*4f50*/  ISETP.GE.U32.AND P1, PT, R133, 0x7fffffb1, PT ;  /* 0x7fffffb18500780c */ /* 0x000fe20003f26070 */
[----:B------:R-:W-:Y:S01]  /*4f60*/  LDGSTS.E [R171+0x14030], desc[UR18][R108.64], !P2 ;  /* 0x140300006cab7fae */ /* 0x000fe2000d1a1012 */
[--C-:B------:R-:W-:Y:S01]  /*4f70*/  SHF.R.U32.HI R118, RZ, 0xe, R131.reuse ;  /* 0x0000000eff767819 */ /* 0x100fe20000011683 */
[----:B------:R-:W-:Y:S01]  /*4f80*/  IMAD.U32 R133, RZ, RZ, UR15 ;  /* 0x0000000fff857e24 */ /* 0x000fe2000f8e00ff */
[----:B------:R-:W-:Y:S01]  /*4f90*/  LOP3.LUT P2, RZ, R119, 0x1, RZ, 0xc0, !PT ;  /* 0x0000000177ff7812 */ /* 0x000fe2000784c0ff */
[----:B------:R-:W-:Y:S01]  /*4fa0*/  IMAD.U32 R119, RZ, RZ, UR15 ;  /* 0x0000000fff777e24 */ /* 0x000fe2000f8e00ff */
[----:B------:R-:W-:Y:S01]  /*4fb0*/  SHF.R.U32.HI R132, RZ, 0xd, R131 ;  /* 0x0000000dff847819 */ /* 0x000fe20000011683 */
[----:B------:R-:W-:Y:S01]  /*4fc0*/  LDGSTS.E [R171+0x14034], desc[UR18][R94.64], !P4 ;  /* 0x140340005eab7fae */ /* 0x000fe2000e1a1012 */
[----:B------:R-:W-:Y:S01]  /*4fd0*/  LOP3.LUT P4, RZ, R118, 0x1, RZ, 0xc0, !PT ;  /* 0x0000000176ff7812 */ /* 0x000fe2000788c0ff */
[----:B------:R-:W-:-:S02]  /*4fe0*/  IMAD.WIDE R118, R119, 0x4, R128 ;  /* 0x0000000477767825 */ /* 0x000fc400078e0280 */
[----:B------:R1:W-:Y:S01]  /*4ff0*/  LDGSTS.E [R171+0x14038], desc[UR18][R96.64], !P5 ;  /* 0x1403800060ab7fae */ /* 0x0003e2000e9a1012 */
[----:B------:R-:W-:Y:S01]  /*5000*/  LOP3.LUT P5, RZ, R132, 0x1, RZ, 0xc0, !PT ;  /* 0x0000000184ff7812 */ /* 0x000fe200078ac0ff */
[C---:B--2---:R-:W-:Y:S02]  /*5010*/  VIADD R129, R168.reuse, 0xffffffac ;  /* 0xffffffaca8817836 */ /* 0x044fe40000000000 */
[C---:B------:R-:W-:Y:S01]  /*5020*/  VIADD R128, R168.reuse, 0xffffffad ;  /* 0xffffffada8807836 */ /* 0x040fe20000000000 */
[----:B------:R-:W-:Y:S01]  /*5030*/  LDGSTS.E [R171+0x1403c], desc[UR18][R100.64], !P1 ;  /* 0x1403c00064ab7fae */ /* 0x000fe2000c9a1012 */
[----:B----4-:R-:W-:Y:S01]  /*5040*/  IMAD.WIDE R122, R133, 0x4, R122 ;  /* 0x00000004857a7825 */ /* 0x010fe200078e027a */
[----:B------:R-:W-:Y:S02]  /*5050*/  ISETP.GE.U32.AND P1, PT, R129, 0x7fffff8d, PT ;  /* 0x7fffff8d8100780c */ /* 0x000fe40003f26070 */
[----:B------:R-:W-:Y:S01]  /*5060*/  LDGSTS.E [R171+0x14040], desc[UR18][R98.64], P2 ;  /* 0x1404000062ab7fae */ /* 0x000fe200091a1012 */
[----:B------:R-:W-:Y:S01]  /*5070*/  VIADD R129, R168, 0xffffffae ;  /* 0xffffffaea8817836 */ /* 0x000fe20000000000 */
[----:B------:R-:W-:Y:S01]  /*5080*/  ISETP.GE.U32.AND P2, PT, R128, 0x7fffff8e, PT ;  /* 0x7fffff8e8000780c */ /* 0x000fe20003f46070 */
[C---:B------:R-:W-:Y:S01]  /*5090*/  VIADD R128, R168.reuse, 0xffffffaf ;  /* 0xffffffafa8807836 */ /* 0x040fe20000000000 */
[----:B------:R-:W-:Y:S01]  /*50a0*/  LDGSTS.E [R171+0x14044], desc[UR18][R106.64], P4 ;  /* 0x140440006aab7fae */ /* 0x000fe2000a1a1012 */
[----:B------:R-:W-:Y:S01]  /*50b0*/  SEL R133, RZ, 0x1, P1 ;  /* 0x00000001ff857807 */ /* 0x000fe20000800000 */
[C---:B------:R-:W-:Y:S01]  /*50c0*/  VIADD R139, R168.reuse, 0xffffffa1 ;  /* 0xffffffa1a88b7836 */ /* 0x040fe20000000000 */
[----:B------:R-:W-:Y:S01]  /*50d0*/  ISETP.GE.U32.AND P4, PT, R129, 0x7fffff8f, PT ;  /* 0x7fffff8f8100780c */ /* 0x000fe20003f86070 */
[----:B------:R-:W-:Y:S01]  /*50e0*/  VIADD R129, R168, 0xffffffa8 ;  /* 0xffffffa8a8817836 */ /* 0x000fe20000000000 */
[----:B------:R-:W-:Y:S01]  /*50f0*/  LDGSTS.E [R171+0x14048], desc[UR18][R110.64], P5 ;  /* 0x140480006eab7fae */ /* 0x000fe2000a9a1012 */
[----:B------:R-:W-:Y:S01]  /*5100*/  ISETP.GE.U32.AND P5, PT, R128, 0x7fffff90, PT ;  /* 0x7fffff908000780c */ /* 0x000fe20003fa6070 */
[C---:B------:R-:W-:Y:S01]  /*5110*/  VIADD R128, R168.reuse, 0xffffffa9 ;  /* 0xffffffa9a8807836 */ /* 0x040fe20000000000 */
[----:B------:R-:W-:Y:S01]  /*5120*/  SEL R134, RZ, 0x1fffe, P2 ;  /* 0x0001fffeff867807 */ /* 0x000fe20001000000 */
[C---:B------:R-:W-:Y:S01]  /*5130*/  VIADD R153, R168.reuse, 0xffffffbf ;  /* 0xffffffbfa8997836 */ /* 0x040fe20000000000 */
[----:B------:R-:W-:Y:S01]  /*5140*/  ISETP.GE.U32.AND P1, PT, R129, 0x7fffff89, PT ;  /* 0x7fffff898100780c */ /* 0x000fe20003f26070 */
[----:B------:R-:W-:Y:S01]  /*5150*/  VIADD R129, R168, 0xffffffaa ;  /* 0xffffffaaa8817836 */ /* 0x000fe20000000000 */
[----:B------:R-:W-:Y:S01]  /*5160*/  ISETP.GE.U32.AND P2, PT, R128, 0x7fffff8a, PT ;  /* 0x7fffff8a8000780c */ /* 0x000fe20003f46070 */
[----:B------:R-:W-:Y:S01]  /*5170*/  VIADD R128, R168, 0xffffffab ;  /* 0xffffffaba8807836 */ /* 0x000fe20000000000 */
[----:B------:R-:W-:Y:S01]  /*5180*/  SEL R132, RZ, 0x4, P4 ;  /* 0x00000004ff847807 */ /* 0x000fe20002000000 */
[----:B------:R-:W-:Y:S01]  /*5190*/  IMAD.IADD R133, R133, 0x1, R134 ;  /* 0x0000000185857824 */ /* 0x000fe200078e0286 */
[----:B------:R-:W-:-:S02]  /*51a0*/  ISETP.GE.U32.AND P4, PT, R129, 0x7fffff8b, PT ;  /* 0x7fffff8b8100780c */ /* 0x000fc40003f86070 */
[----:B------:R-:W-:Y:S02]  /*51b0*/  SEL R129, RZ, 0x7fff8, P5 ;  /* 0x0007fff8ff817807 */ /* 0x000fe40002800000 */
[----:B------:R-:W-:Y:S01]  /*51c0*/  ISETP.GE.U32.AND P5, PT, R128, 0x7fffff8c, PT ;  /* 0x7fffff8c8000780c */ /* 0x000fe20003fa6070 */
[C---:B------:R-:W-:Y:S01]  /*51d0*/  VIADD R128, R168.reuse, 0xffffffa5 ;  /* 0xffffffa5a8807836 */ /* 0x040fe20000000000 */
[----:B------:R-:W-:Y:S02]  /*51e0*/  SEL R137, RZ, 0x1, P1 ;  /* 0x00000001ff897807 */ /* 0x000fe40000800000 */
[----:B------:R-:W-:Y:S01]  /*51f0*/  ISETP.GE.U32.AND P1, PT, R135, 0x7fffff85, PT ;  /* 0x7fffff858700780c */ /* 0x000fe20003f26070 */
[----:B------:R-:W-:Y:S01]  /*5200*/  VIADD R135, R168, 0xffffffa6 ;  /* 0xffffffa6a8877836 */ /* 0x000fe20000000000 */
[----:B------:R-:W-:Y:S02]  /*5210*/  SEL R138, RZ, 0x1fffe, P2 ;  /* 0x0001fffeff8a7807 */ /* 0x000fe40001000000 */
[----:B------:R-:W-:-:S02]  /*5220*/  ISETP.GE.U32.AND P2, PT, R128, 0x7fffff86, PT ;  /* 0x7fffff868000780c */ /* 0x000fc40003f46070 */
[----:B------:R-:W-:Y:S01]  /*5230*/  SEL R128, RZ, 0x4, P4 ;  /* 0x00000004ff807807 */ /* 0x000fe20002000000 */
[----:B------:R-:W-:Y:S01]  /*5240*/  IMAD.IADD R137, R137, 0x1, R138 ;  /* 0x0000000189897824 */ /* 0x000fe200078e028a */
[----:B------:R-:W-:Y:S02]  /*5250*/  ISETP.GE.U32.AND P4, PT, R135, 0x7fffff87, PT ;  /* 0x7fffff878700780c */ /* 0x000fe40003f86070 */
[----:B------:R-:W-:Y:S02]  /*5260*/  SEL R135, RZ, 0x7fff8, P5 ;  /* 0x0007fff8ff877807 */ /* 0x000fe40002800000 */
[----:B------:R-:W-:Y:S01]  /*5270*/  ISETP.GE.U32.AND P5, PT, R148, 0x7fffff88, PT ;  /* 0x7fffff889400780c */ /* 0x000fe20003fa6070 */
[----:B------:R-:W-:Y:S01]  /*5280*/  VIADD R148, R168, 0xffffffa3 ;  /* 0xffffffa3a8947836 */ /* 0x000fe20000000000 */
[----:B------:R-:W-:Y:S02]  /*5290*/  SEL R149, RZ, 0x1, P1 ;  /* 0x00000001ff957807 */ /* 0x000fe40000800000 */
[----:B------:R-:W-:-:S02]  /*52a0*/  ISETP.GE.U32.AND P1, PT, R139, 0x7fffff82, PT ;  /* 0x7fffff828b00780c */ /* 0x000fc40003f26070 */
[----:B------:R-:W-:Y:S02]  /*52b0*/  SEL R150, RZ, 0x1fffe, P2 ;  /* 0x0001fffeff967807 */ /* 0x000fe40001000000 */
[----:B------:R-:W-:Y:S02]  /*52c0*/  SEL R139, RZ, 0x4, P4 ;  /* 0x00000004ff8b7807 */ /* 0x000fe40002000000 */
[----:B------:R-:W-:Y:S01]  /*52d0*/  ISETP.GE.U32.AND P2, PT, R151, 0x7fffff83, PT ;  /* 0x7fffff839700780c */ /* 0x000fe20003f46070 */
[----:B------:R-:W-:Y:S01]  /*52e0*/  VIADD R151, R168, 0xffffffbd ;  /* 0xffffffbda8977836 */ /* 0x000fe20000000000 */
[----:B------:R-:W-:Y:S01]  /*52f0*/  ISETP.GE.U32.AND P4, PT, R148, 0x7fffff84, PT ;  /* 0x7fffff849400780c */ /* 0x000fe20003f86070 */
[----:B------:R-:W-:Y:S01]  /*5300*/  IMAD.IADD R149, R149, 0x1, R150 ;  /* 0x0000000195957824 */ /* 0x000fe200078e0296 */
[----:B------:R-:W-:Y:S02]  /*5310*/  SEL R148, RZ, 0x7fff8, P5 ;  /* 0x0007fff8ff947807 */ /* 0x000fe40002800000 */
[----:B------:R-:W-:Y:S01]  /*5320*/  ISETP.GE.U32.AND P5, PT, R152, 0x7fffff9d, PT ;  /* 0x7fffff9d9800780c */ /* 0x000fe20003fa6070 */
[----:B------:R-:W-:Y:S01]  /*5330*/  VIADD R152, R168, 0xffffffbe ;  /* 0xffffffbea8987836 */ /* 0x000fe20000000000 */
[----:B------:R-:W-:-:S02]  /*5340*/  SEL R154, RZ, 0x1fffe, P1 ;  /* 0x0001fffeff9a7807 */ /* 0x000fc40000800000 */
[----:B------:R-:W-:Y:S02]  /*5350*/  ISETP.GE.U32.AND P1, PT, R151, 0x7fffff9e, PT ;  /* 0x7fffff9e9700780c */ /* 0x000fe40003f26070 */
[----:B------:R-:W-:Y:S02]  /*5360*/  SEL R151, RZ, 0x4, P2 ;  /* 0x00000004ff977807 */ /* 0x000fe40001000000 */
[----:B------:R-:W-:Y:S02]  /*5370*/  ISETP.GE.U32.AND P2, PT, R152, 0x7fffff9f, PT ;  /* 0x7fffff9f9800780c */ /* 0x000fe40003f46070 */
[----:B------:R-:W-:Y:S02]  /*5380*/  SEL R152, RZ, 0x7fff8, P4 ;  /* 0x0007fff8ff987807 */ /* 0x000fe40002000000 */
[----:B------:R-:W-:Y:S01]  /*5390*/  ISETP.GE.U32.AND P4, PT, R153, 0x7fffffa0, PT ;  /* 0x7fffffa09900780c */ /* 0x000fe20003f86070 */
[----:B------:R-:W-:Y:S01]  /*53a0*/  VIADD R153, R168, 0xffffffb9 ;  /* 0xffffffb9a8997836 */ /* 0x000fe20000000000 */
[----:B------:R-:W-:-:S02]  /*53b0*/  SEL R158, RZ, 0x1fffe, P1 ;  /* 0x0001fffeff9e7807 */ /* 0x000fc40000800000 */
[----:B------:R-:W-:Y:S02]  /*53c0*/  SEL R157, RZ, 0x1, P5 ;  /* 0x00000001ff9d7807 */ /* 0x000fe40002800000 */
[----:B------:R-:W-:Y:S01]  /*53d0*/  ISETP.GE.U32.AND P1, PT, R153, 0x7fffff9a, PT ;  /* 0x7fffff9a9900780c */ /* 0x000fe20003f26070 */
[----:B------:R-:W-:Y:S01]  /*53e0*/  VIADD R153, R168, 0xffffffbb ;  /* 0xffffffbba8997836 */ /* 0x000fe20000000000 */
[----:B------:R-:W-:Y:S01]  /*53f0*/  ISETP.GE.U32.AND P5, PT, R155, 0x7fffff99, PT ;  /* 0x7fffff999b00780c */ /* 0x000fe20003fa6070 */
[----:B------:R-:W-:Y:S01]  /*5400*/  IMAD.IADD R157, R157, 0x1, R158 ;  /* 0x000000019d9d7824 */ /* 0x000fe200078e029e */
[----:B------:R-:W-:Y:S02]  /*5410*/  SEL R155, RZ, 0x4, P2 ;  /* 0x00000004ff9b7807 */ /* 0x000fe40001000000 */
[----:B------:R-:W-:Y:S02]  /*5420*/  ISETP.GE.U32.AND P2, PT, R156, 0x7fffff9b, PT ;  /* 0x7fffff9b9c00780c */ /* 0x000fe40003f46070 */
[----:B------:R-:W-:-:S02]  /*5430*/  SEL R156, RZ, 0x7fff8, P4 ;  /* 0x0007fff8ff9c7807 */ /* 0x000fc40002000000 */
[----:B------:R-:W-:Y:S01]  /*5440*/  ISETP.GE.U32.AND P4, PT, R153, 0x7fffff9c, PT ;  /* 0x7fffff9c9900780c */ /* 0x000fe20003f86070 */
[C---:B------:R-:W-:Y:S01]  /*5450*/  VIADD R153, R168.reuse, 0xffffffb5 ;  /* 0xffffffb5a8997836 */ /* 0x040fe20000000000 */
        /* <DEDUP_REMOVED lines=9> */
[----:B------:R-:W-:Y:S02]  /*54f0*/  LOP3.LUT R133, R133, 0x3, RZ, 0xc0, !PT ;  /* 0x0000000385857812 */ /* 0x000fe400078ec0ff */
[----:B------:R-:W-:Y:S01]  /*5500*/  ISETP.GE.U32.AND P4, PT, R153, 0x7fffff98, PT ;  /* 0x7fffff989900780c */ /* 0x000fe20003f86070 */
[----:B------:R-:W-:Y:S01]  /*5510*/  VIADD R153, R168, 0xffffffb1 ;  /* 0xffffffb1a8997836 */ /* 0x000fe20000000000 */
[----:B------:R-:W-:Y:S02]  /*5520*/  IADD3 R129, PT, PT, R133, R129, R132 ;  /* 0x0000008185817210 */ /* 0x000fe40007ffe084 */
[----:B------:R-:W-:-:S02]  /*5530*/  SEL R164, RZ, 0x1, P5 ;  /* 0x00000001ffa47807 */ /* 0x000fc40002800000 */
[----:B------:R-:W-:Y:S02]  /*5540*/  SHF.R.U32.HI R133, RZ, 0xc, R131 ;  /* 0x0000000cff857819 */ /* 0x000fe40000011683 */
[----:B------:R-:W-:Y:S02]  /*5550*/  ISETP.GE.U32.AND P5, PT, R163, 0x7fffff91, PT ;  /* 0x7fffff91a300780c */ /* 0x000fe40003fa6070 */
[----:B------:R-:W-:Y:S02]  /*5560*/  SEL R165, RZ, 0x1fffe, P1 ;  /* 0x0001fffeffa57807 */ /* 0x000fe40000800000 */
[----:B------:R-:W-:Y:S01]  /*5570*/  ISETP.GE.U32.AND P1, PT, R153, 0x7fffff92, PT ;  /* 0x7fffff929900780c */ /* 0x000fe20003f26070 */
[----:B------:R-:W-:Y:S01]  /*5580*/  VIADD R153, R168, 0xffffffb3 ;  /* 0xffffffb3a8997836 */ /* 0x000fe20000000000 */
[----:B------:R-:W-:Y:S01]  /*5590*/  SEL R132, RZ, 0x7fff8, P4 ;  /* 0x0007fff8ff847807 */ /* 0x000fe20002000000 */
[----:B------:R-:W-:Y:S01]  /*55a0*/  IMAD.IADD R164, R164, 0x1, R165 ;  /* 0x00000001a4a47824 */ /* 0x000fe200078e02a5 */
[----:B------:R-:W-:-:S02]  /*55b0*/  LOP3.LUT R137, R137, 0x3, RZ, 0xc0, !PT ;  /* 0x0000000389897812 */ /* 0x000fc400078ec0ff */
[----:B------:R-:W-:Y:S02]  /*55c0*/  LOP3.LUT P4, RZ, R133, 0x1, RZ, 0xc0, !PT ;  /* 0x0000000185ff7812 */ /* 0x000fe4000788c0ff */
[----:B------:R-:W-:Y:S02]  /*55d0*/  SEL R166, RZ, 0x1, P5 ;  /* 0x00000001ffa67807 */ /* 0x000fe40002800000 */
[----:B------:R-:W-:Y:S02]  /*55e0*/  ISETP.GE.U32.AND P5, PT, R167, 0x7fffff93, PT ;  /* 0x7fffff93a700780c */ /* 0x000fe40003fa6070 */
[----:B------:R-:W-:Y:S02]  /*55f0*/  SEL R167, RZ, 0x1fffe, P1 ;  /* 0x0001fffeffa77807 */ /* 0x000fe40000800000 */
[----:B------:R-:W-:Y:S02]  /*5600*/  SHF.R.U32.HI R134, RZ, 0xb, R131 ;  /* 0x0000000bff867819 */ /* 0x000fe40000011683 */
[----:B------:R-:W-:Y:S01]  /*5610*/  ISETP.GE.U32.AND P1, PT, R153, 0x7fffff94, PT ;  /* 0x7fffff949900780c */ /* 0x000fe20003f26070 */
[----:B------:R-:W-:Y:S01]  /*5620*/  IMAD.IADD R166, R166, 0x1, R167 ;  /* 0x00000001a6a67824 */ /* 0x000fe200078e02a7 */
[----:B------:R-:W-:Y:S01]  /*5630*/  IADD3 R128, PT, PT, R137, R135, R128 ;  /* 0x0000008789807210 */ /* 0x000fe20007ffe080 */
[----:B------:R-:W-:Y:S01]  /*5640*/  LDGSTS.E [R171+0x1404c], desc[UR18][R84.64], P4 ;  /* 0x1404c00054ab7fae */ /* 0x000fe2000a1a1012 */
[----:B------:R-:W-:Y:S01]  /*5650*/  SHF.R.U32.HI R135, RZ, 0xa, R131 ;  /* 0x0000000aff877819 */ /* 0x000fe20000011683 */
[----:B------:R-:W-:Y:S01]  /*5660*/  IMAD.U32 R137, RZ, RZ, UR70 ;  /* 0x00000046ff897e24 */ /* 0x000fe2000f8e00ff */
[----:B------:R-:W-:Y:S01]  /*5670*/  SEL R133, RZ, 0x4, P5 ;  /* 0x00000004ff857807 */ /* 0x000fe20002800000 */
[----:B------:R-:W-:Y:S01]  /*5680*/  IMAD.SHL.U32 R128, R128, 0x100, RZ ;  /* 0x0000010080807824 */ /* 0x000fe200078e00ff */
[----:B------:R-:W-:-:S02]  /*5690*/  LOP3.LUT P5, RZ, R134, 0x1, RZ, 0xc0, !PT ;  /* 0x0000000186ff7812 */ /* 0x000fc400078ac0ff */
[----:B------:R-:W-:Y:S02]  /*56a0*/  SEL R134, RZ, 0x7fff8, P1 ;  /* 0x0007fff8ff867807 */ /* 0x000fe40000800000 */
[----:B------:R-:W-:Y:S02]  /*56b0*/  LOP3.LUT P1, RZ, R135, 0x1, RZ, 0xc0, !PT ;  /* 0x0000000187ff7812 */ /* 0x000fe4000782c0ff */
[----:B------:R-:W-:Y:S02]  /*56c0*/  SHF.R.U32.HI R135, RZ, 0x9, R131 ;  /* 0x00000009ff877819 */ /* 0x000fe40000011683 */
[----:B------:R-:W-:Y:S02]  /*56d0*/  LOP3.LUT R166, R166, 0x3, RZ, 0xc0, !PT ;  /* 0x00000003a6a67812 */ /* 0x000fe400078ec0ff */
[----:B------:R-:W-:Y:S02]  /*56e0*/  LOP3.LUT P4, RZ, R135, 0x1, RZ, 0xc0, !PT ;  /* 0x0000000187ff7812 */ /* 0x000fe4000788c0ff */
[----:B------:R-:W-:Y:S01]  /*56f0*/  SEL R163, RZ, 0x4, P2 ;  /* 0x00000004ffa37807 */ /* 0x000fe20001000000 */
[----:B------:R-:W-:Y:S01]  /*5700*/  LDGSTS.E [R171+0x14050], desc[UR18][R86.64], P5 ;  /* 0x1405000056ab7fae */ /* 0x000fe2000a9a1012 */
[----:B------:R-:W-:-:S02]  /*5710*/  ISETP.GE.U32.AND P2, PT, R174, 0x7fffff81, PT ;  /* 0x7fffff81ae00780c */ /* 0x000fc40003f46070 */
[----:B------:R-:W-:Y:S01]  /*5720*/  IADD3 R133, PT, PT, R166, R134, R133 ;  /* 0x00000086a6857210 */ /* 0x000fe20007ffe085 */
[----:B------:R-:W-:Y:S01]  /*5730*/  LDGSTS.E [R171+0x14054], desc[UR18][R92.64], P1 ;  /* 0x140540005cab7fae */ /* 0x000fe200089a1012 */
[--C-:B------:R-:W-:Y:S02]  /*5740*/  SHF.R.U32.HI R135, RZ, 0x8, R131.reuse ;  /* 0x00000008ff877819 */ /* 0x100fe40000011683 */
[--C-:B------:R-:W-:Y:S02]  /*5750*/  SHF.R.U32.HI R134, RZ, 0x7, R131.reuse ;  /* 0x00000007ff867819 */ /* 0x100fe40000011683 */
[----:B------:R-:W-:Y:S01]  /*5760*/  SEL R153, RZ, 0x1, P2 ;  /* 0x00000001ff997807 */ /* 0x000fe20001000000 */
[----:B------:R-:W-:Y:S01]  /*5770*/  LDGSTS.E [R171+0x14058], desc[UR18][R90.64], P4 ;  /* 0x140580005aab7fae */ /* 0x000fe2000a1a1012 */
[----:B------:R-:W-:Y:S01]  /*5780*/  LOP3.LUT P5, RZ, R135, 0x1, RZ, 0xc0, !PT ;  /* 0x0000000187ff7812 */ /* 0x000fe200078ac0ff */
[----:B------:R-:W-:Y:S01]  /*5790*/  IMAD.U32 R135, RZ, RZ, UR15 ;  /* 0x0000000fff877e24 */ /* 0x000fe2000f8e00ff */
[----:B------:R-:W-:Y:S01]  /*57a0*/  LOP3.LUT P1, RZ, R134, 0x1, RZ, 0xc0, !PT ;  /* 0x0000000186ff7812 */ /* 0x000fe2000782c0ff */
[----:B------:R-:W-:Y:S01]  /*57b0*/  IMAD.IADD R153, R153, 0x1, R154 ;  /* 0x0000000199997824 */ /* 0x000fe200078e029a */
[----:B------:R-:W-:Y:S01]  /*57c0*/  SHF.R.U32.HI R134, RZ, 0x6, R131 ;  /* 0x00000006ff867819 */ /* 0x000fe20000011683 */
[----:B---3--:R-:W-:Y:S01]  /*57d0*/  IMAD.WIDE R88, R135, 0x4, R88 ;  /* 0x0000000487587825 */ /* 0x008fe200078e0258 */
[----:B------:R-:W-:-:S02]  /*57e0*/  LOP3.LUT R128, R128, 0xf00, RZ, 0xe2, !PT ;  /* 0x00000f0080807812 */ /* 0x000fc400078ee2ff */
[----:B------:R-:W-:Y:S01]  /*57f0*/  LOP3.LUT P4, RZ, R134, 0x1, RZ, 0xc0, !PT ;  /* 0x0000000186ff7812 */ /* 0x000fe2000788c0ff */
[----:B-1----:R-:W-:Y:S01]  /*5800*/  IMAD.WIDE R96, R135, 0x4, R96 ;  /* 0x0000000487607825 */ /* 0x002fe200078e0260 */
[----:B------:R-:W-:Y:S02]  /*5810*/  LOP3.LUT R153, R153, 0x3, RZ, 0xc0, !PT ;  /* 0x0000000399997812 */ /* 0x000fe400078ec0ff */
[----:B------:R-:W-:Y:S01]  /*5820*/  LOP3.LUT R138, R133, 0xf, RZ, 0xc0, !PT ;  /* 0x0000000f858a7812 */ /* 0x000fe200078ec0ff */
[----:B------:R-:W-:Y:S01]  /*5830*/  IMAD R128, R129, 0x1000, R128 ;  /* 0x0000100081807824 */ /* 0x000fe200078e0280 */
[----:B------:R-:W-:Y:S01]  /*5840*/  SHF.R.U32.HI R133, RZ, 0x5, R131 ;  /* 0x00000005ff857819 */ /* 0x000fe20000011683 */
[----:B------:R-:W-:Y:S01]  /*5850*/  LDGSTS.E [R171+0x1405c], desc[UR18][R104.64], P5 ;  /* 0x1405c00068ab7fae */ /* 0x000fe2000a9a1012 */
[----:B------:R-:W-:Y:S01]  /*5860*/  LOP3.LUT R164, R164, 0x3, RZ, 0xc0, !PT ;  /* 0x00000003a4a47812 */ /* 0x000fe200078ec0ff */
[----:B------:R-:W-:Y:S01]  /*5870*/  IMAD.U32 R135, RZ, RZ, UR70 ;  /* 0x00000046ff877e24 */ /* 0x000fe2000f8e00ff */
[----:B------:R-:W-:Y:S01]  /*5880*/  LOP3.LUT R149, R149, 0x3, RZ, 0xc0, !PT ;  /* 0x0000000395957812 */ /* 0x000fe200078ec0ff */
[----:B------:R-:W-:Y:S01]  /*5890*/  LDGSTS.E [R171+0x14060], desc[UR18][R102.64], P1 ;  /* 0x1406000066ab7fae */ /* 0x000fe200089a1012 */
[----:B------:R-:W-:-:S02]  /*58a0*/  IADD3 R151, PT, PT, R153, R152, R151 ;  /* 0x0000009899977210 */ /* 0x000fc40007ffe097 */
[--C-:B------:R-:W-:Y:S01]  /*58b0*/  SHF.R.U32.HI R129, RZ, 0x4, R131.reuse ;  /* 0x00000004ff817819 */ /* 0x100fe20000011683 */
[----:B------:R-:W-:Y:S01]  /*58c0*/  LDGSTS.E [R171+0x14064], desc[UR18][R112.64], P4 ;  /* 0x1406400070ab7fae */ /* 0x000fe2000a1a1012 */
[----:B------:R-:W-:Y:S02]  /*58d0*/  LOP3.LUT P5, RZ, R133, 0x1, RZ, 0xc0, !PT ;  /* 0x0000000185ff7812 */ /* 0x000fe400078ac0ff */
[----:B------:R-:W-:Y:S02]  /*58e0*/  SHF.R.U32.HI R133, RZ, 0x3, R131 ;  /* 0x00000003ff857819 */ /* 0x000fe40000011683 */
[----:B------:R-:W-:Y:S02]  /*58f0*/  IADD3 R163, PT, PT, R164, R132, R163 ;  /* 0x00000084a4a37210 */ /* 0x000fe40007ffe0a3 */
[----:B------:R-:W-:Y:S01]  /*5900*/  IADD3 R139, PT, PT, R149, R148, R139 ;  /* 0x00000094958b7210 */ /* 0x000fe20007ffe08b */
[----:B------:R-:W-:Y:S01]  /*5910*/  IMAD.U32 R149, RZ, RZ, UR70 ;  /* 0x00000046ff957e24 */ /* 0x000fe2000f8e00ff */
[----:B------:R-:W-:Y:S01]  /*5920*/  LOP3.LUT R132, R151, 0xf, RZ, 0xc0, !PT ;  /* 0x0000000f97847812 */ /* 0x000fe200078ec0ff */
[----:B------:R-:W-:Y:S01]  /*5930*/  IMAD R138, R163, 0x10, R138 ;  /* 0x00000010a38a7824 */ /* 0x000fe200078e028a */
[----:B------:R-:W-:Y:S01]  /*5940*/  LOP3.LUT P1, RZ, R129, 0x1, RZ, 0xc0, !PT ;  /* 0x0000000181ff7812 */ /* 0x000fe2000782c0ff */
[----:B------:R-:W-:Y:S01]  /*5950*/  IMAD.U32 R151, RZ, RZ, UR70 ;  /* 0x00000046ff977e24 */ /* 0x000fe2000f8e00ff */
[----:B------:R-:W-:Y:S01]  /*5960*/  LOP3.LUT P4, RZ, R133, 0x1, RZ, 0xc0, !PT ;  /* 0x0000000185ff7812 */ /* 0x000fe2000788c0ff */
[----:B------:R-:W-:Y:S01]  /*5970*/  IMAD R132, R139, 0x10, R132 ;  /* 0x000000108b847824 */ /* 0x000fe200078e0284 */
[----:B------:R-:W-:Y:S01]  /*5980*/  LDGSTS.E [R171+0x14068], desc[UR18][R114.64], P5 ;  /* 0x1406800072ab7fae */ /* 0x000fe2000a9a1012 */
[----:B------:R-:W-:Y:S01]  /*5990*/  LOP3.LUT R161, R161, 0x3, RZ, 0xc0, !PT ;  /* 0x00000003a1a17812 */ /* 0x000fe200078ec0ff */
[----:B------:R-:W-:Y:S01]  /*59a0*/  IMAD.U32 R139, RZ, RZ, UR70 ;  /* 0x00000046ff8b7e24 */ /* 0x000fe2000f8e00ff */
[----:B------:R-:W-:-:S02]  /*59b0*/  LOP3.LUT R157, R157, 0x3, RZ, 0xc0, !PT ;  /* 0x000000039d9d7812 */ /* 0x000fc400078ec0ff */
[----:B------:R-:W-:Y:S02]  /*59c0*/  LOP3.LUT R129, R132, 0xff, RZ, 0xc0, !PT ;  /* 0x000000ff84817812 */ /* 0x000fe400078ec0ff */
[----:B------:R-:W-:Y:S02]  /*59d0*/  IADD3 R159, PT, PT, R161, R160, R159 ;  /* 0x000000a0a19f7210 */ /* 0x000fe40007ffe09f */
[----:B------:R-:W-:Y:S01]  /*59e0*/  LDGSTS.E [R171+0x1406c], desc[UR18][R16.64], P1 ;  /* 0x1406c00010ab7fae */ /* 0x000fe200089a1012 */
[----:B------:R-:W-:Y:S01]  /*59f0*/  IMAD.IADD R128, R128, 0x1, R129 ;  /* 0x0000000180807824 */ /* 0x000fe200078e0281 */
[--C-:B------:R-:W-:Y:S01]  /*5a00*/  SHF.R.U32.HI R129, RZ, 0x2, R131.reuse ;  /* 0x00000002ff817819 */ /* 0x100fe20000011683 */
[----:B------:R-:W-:Y:S01]  /*5a10*/  IMAD.SHL.U32 R159, R159, 0x100, RZ ;  /* 0x000001009f9f7824 */ /* 0x000fe200078e00ff */
[----:B------:R-:W-:Y:S01]  /*5a20*/  LDGSTS.E [R171+0x14070], desc[UR18][R116.64], P4 ;  /* 0x1407000074ab7fae */ /* 0x000fe2000a1a1012 */
[----:B------:R-:W-:Y:S02]  /*5a30*/  ISETP.GT.AND P4, PT, R172, 0x3f, PT ;  /* 0x0000003fac00780c */ /* 0x000fe40003f84270 */
[----:B------:R-:W-:-:S02]  /*5a40*/  SHF.R.U32.HI R131, RZ, 0x1, R131 ;  /* 0x00000001ff837819 */ /* 0x000fc40000011683 */
[----:B------:R-:W-:Y:S01]  /*5a50*/  LOP3.LUT P5, RZ, R129, 0x1, RZ, 0xc0, !PT ;  /* 0x0000000181ff7812 */ /* 0x000fe200078ac0ff */
[----:B------:R-:W-:Y:S01]  /*5a60*/  IMAD.U32 R129, RZ, RZ, UR15 ;  /* 0x0000000fff817e24 */ /* 0x000fe2000f8e00ff */
[----:B------:R-:W-:Y:S02]  /*5a70*/  SEL R136, R136, RZ, P4 ;  /* 0x000000ff88887207 */ /* 0x000fe40002000000 */
[----:B------:R-:W-:Y:S01]  /*5a80*/  LOP3.LUT P1, RZ, R131, 0x1, RZ, 0xc0, !PT ;  /* 0x0000000183ff7812 */ /* 0x000fe2000782c0ff */
[----:B------:R-:W-:Y:S01]  /*5a90*/  IMAD.WIDE R108, R129, 0x4, R108 ;  /* 0x00000004816c7825 */ /* 0x000fe200078e026c */
[----:B------:R-:W-:Y:S02]  /*5aa0*/  ISETP.NE.U32.AND P4, PT, R136, RZ, PT ;  /* 0x000000ff8800720c */ /* 0x000fe40003f85070 */
[----:B------:R-:W-:Y:S01]  /*5ab0*/  IADD3 R155, PT, PT, R157, R156, R155 ;  /* 0x0000009c9d9b7210 */ /* 0x000fe20007ffe09b */
[----:B------:R-:W-:Y:S01]  /*5ac0*/  IMAD.U32 R131, RZ, RZ, UR15 ;  /* 0x0000000fff837e24 */ /* 0x000fe2000f8e00ff */
[----:B------:R-:W-:Y:S01]  /*5ad0*/  LOP3.LUT R134, R159, 0xf00, RZ, 0xe2, !PT ;  /* 0x00000f009f867812 */ /* 0x000fe200078ee2ff */
[----:B------:R-:W-:Y:S01]  /*5ae0*/  IMAD.WIDE R136, R137, 0x4, R144 ;  /* 0x0000000489887825 */ /* 0x000fe200078e0290 */
[----:B------:R-:W-:Y:S01]  /*5af0*/  LOP3.LUT R133, R138, 0xff, RZ, 0xc0, !PT ;  /* 0x000000ff8a857812 */ /* 0x000fe200078ec0ff */
[----:B------:R-:W-:Y:S02]  /*5b00*/  LDGSTS.E [R171+0x14074], desc[UR18][R8.64], P5 ;  /* 0x1407400008ab7fae */ /* 0x000fe4000a9a1012 */
[----:B------:R-:W-:-:S02]  /*5b10*/  IMAD R134, R155, 0x1000, R134 ;  /* 0x000010009b867824 */ /* 0x000fc400078e0286 */
[----:B------:R-:W-:Y:S01]  /*5b20*/  LDGSTS.E [R171+0x14078], desc[UR18][R6.64], P1 ;  /* 0x1407800006ab7fae */ /* 0x000fe200089a1012 */
[----:B------:R-:W-:-:S03]  /*5b30*/  IMAD.WIDE R94, R131, 0x4, R94 ;  /* 0x00000004835e7825 */ /* 0x000fc600078e025e */
[----:B------:R-:W-:Y:S01]  /*5b40*/  LDGSTS.E [R171+0x1407c], desc[UR18][R4.64], !P3 ;  /* 0x1407c00004ab7fae */ /* 0x000fe2000d9a1012 */
[----:B------:R-:W-:Y:S02]  /*5b50*/  IMAD.IADD R133, R134, 0x1, R133 ;  /* 0x0000000186857824 */ /* 0x000fe400078e0285 */
[----:B------:R-:W-:Y:S01]  /*5b60*/  IMAD.WIDE R138, R139, 0x4, R146 ;  /* 0x000000048b8a7825 */ /* 0x000fe200078e0292 */
[----:B------:R-:W0:Y:S02]  /*5b70*/  LDGDEPBAR ;  /* 0x00000000000079af */ /* 0x000e240000000000 */
[----:B------:R-:W-:Y:S01]  /*5b80*/  PRMT R128, R128, 0x5410, R133 ;  /* 0x0000541080807816 */ /* 0x000fe20000000085 */
[----:B------:R-:W-:Y:S01]  /*5b90*/  IMAD.U32 R133, RZ, RZ, UR70 ;  /* 0x00000046ff857e24 */ /* 0x000fe2000f8e00ff */
[----:B------:R1:W-:Y:S01]  /*5ba0*/  LDGSTS.E [R237+0x4000], desc[UR18][R140.64], P4 ;  /* 0x040000008ced7fae */ /* 0x0003e2000a1a1012 */
[----:B------:R-:W-:Y:S01]  /*5bb0*/  IMAD.WIDE R134, R135, 0x4, R142 ;  /* 0x0000000487867825 */ /* 0x000fe200078e028e */
[----:B------:R-:W-:-:S02]  /*5bc0*/  SHF.R.U64 R129, R128, 0x1f, RZ ;  /* 0x0000001f80817819 */ /* 0x000fc400000012ff */
[----:B------:R-:W-:Y:S01]  /*5bd0*/  LDGSTS.E [R237+0x4400], desc[UR18][R142.64], P4 ;  /* 0x044000008eed7fae */ /* 0x000fe2000a1a1012 */
[C---:B------:R-:W-:Y:S01]  /*5be0*/  SHF.R.U64 R131, R128.reuse, 0x1e, RZ ;  /* 0x0000001e80837819 */ /* 0x040fe200000012ff */
[----:B------:R-:W-:Y:S01]  /*5bf0*/  IMAD.WIDE R132, R133, 0x4, R140 ;  /* 0x0000000485847825 */ /* 0x000fe200078e028c */
[----:B------:R-:W-:Y:S01]  /*5c00*/  LOP3.LUT P5, RZ, R129, 0x1, RZ, 0xc0, !PT ;  /* 0x0000000181ff7812 */ /* 0x000fe200078ac0ff */
[----:B------:R2:W-:Y:S01]  /*5c10*/  LDGSTS.E [R237+0x4800], desc[UR18][R144.64], P4 ;  /* 0x0480000090ed7fae */ /* 0x0005e2000a1a1012 */
[----:B------:R-:W-:Y:S02]  /*5c20*/  SHF.R.U64 R129, R128, 0x1d, RZ ;  /* 0x0000001d80817819 */ /* 0x000fe400000012ff */
[----:B------:R-:W-:Y:S01]  /*5c30*/  LOP3.LUT P1, RZ, R131, 0x1, RZ, 0xc0, !PT ;  /* 0x0000000183ff7812 */ /* 0x000fe2000782c0ff */
[----:B------:R3:W-:Y:S01]  /*5c40*/  LDGSTS.E [R237+0x4c00], desc[UR18][R146.64], P4 ;  /* 0x04c0000092ed7fae */ /* 0x0007e2000a1a1012 */
[----:B------:R-:W-:Y:S01]  /*5c50*/  LOP3.LUT P3, RZ, R129, 0x1, RZ, 0xc0, !PT ;  /* 0x0000000181ff7812 */ /* 0x000fe2000786c0ff */
[----:B------:R-:W-:-:S02]  /*5c60*/  IMAD.U32 R129, RZ, RZ, UR70 ;  /* 0x00000046ff817e24 */ /* 0x000fc4000f8e00ff */
[----:B------:R4:W-:Y:S01]  /*5c70*/  LDGSTS.E [R237+0x5000], desc[UR18][R34.64], P4 ;  /* 0x0500000022ed7fae */ /* 0x0009e2000a1a1012 */
[----:B------:R-:W-:Y:S02]  /*5c80*/  IMAD.U32 R131, RZ, RZ, UR70 ;  /* 0x00000046ff837e24 */ /* 0x000fe4000f8e00ff */
[----:B-1----:R-:W-:Y:S01]  /*5c90*/  IMAD.WIDE R140, R129, 0x4, R34 ;  /* 0x00000004818c7825 */ /* 0x002fe200078e0222 */
[----:B------:R-:W-:Y:S03]  /*5ca0*/  LDGSTS.E [R237+0x5400], desc[UR18][R32.64], P4 ;  /* 0x0540000020ed7fae */ /* 0x000fe6000a1a1012 */
[----:B--2---:R-:W-:Y:S01]  /*5cb0*/  IMAD.WIDE R144, R149, 0x4, R30 ;  /* 0x0000000495907825 */ /* 0x004fe200078e021e */
[----:B------:R1:W-:Y:S03]  /*5cc0*/  LDGSTS.E [R237+0x5800], desc[UR18][R30.64], P4 ;  /* 0x058000001eed7fae */ /* 0x0003e6000a1a1012 */
[----:B---3--:R-:W-:Y:S01]  /*5cd0*/  IMAD.WIDE R146, R129, 0x4, R28 ;  /* 0x0000000481927825 */ /* 0x008fe200078e021c */
[----:B------:R2:W-:Y:S03]  /*5ce0*/  LDGSTS.E [R237+0x5c00], desc[UR18][R28.64], P4 ;  /* 0x05c000001ced7fae */ /* 0x0005e6000a1a1012 */
[C---:B----4-:R-:W-:Y:S01]  /*5cf0*/  IMAD.WIDE R34, R131.reuse, 0x4, R26 ;  /* 0x0000000483227825 */ /* 0x050fe200078e021a */
[----:B------:R3:W-:Y:S03]  /*5d00*/  LDGSTS.E [R237+0x6000], desc[UR18][R26.64], P4 ;  /* 0x060000001aed7fae */ /* 0x0007e6000a1a1012 */
[----:B------:R-:W-:Y:S01]  /*5d10*/  IMAD.WIDE R142, R131, 0x4, R32 ;  /* 0x00000004838e7825 */ /* 0x000fe200078e0220 */
[----:B------:R-:W-:Y:S03]  /*5d20*/  LDGSTS.E [R237+0x6400], desc[UR18][R24.64], P4 ;  /* 0x0640000018ed7fae */ /* 0x000fe6000a1a1012 */
[----:B-1----:R-:W-:Y:S01]  /*5d30*/  IMAD.WIDE R30, R129, 0x4, R22 ;  /* 0x00000004811e7825 */ /* 0x002fe200078e0216 */
[----:B------:R1:W-:Y:S03]  /*5d40*/  LDGSTS.E [R237+0x6800], desc[UR18][R22.64], P4 ;  /* 0x0680000016ed7fae */ /* 0x0003e6000a1a1012 */
[----:B--2---:R-:W-:Y:S01]  /*5d50*/  IMAD.WIDE R28, R131, 0x4, R20 ;  /* 0x00000004831c7825 */ /* 0x004fe200078e0214 */
[----:B------:R2:W-:Y:S03]  /*5d60*/  LDGSTS.E [R237+0x6c00], desc[UR18][R20.64], P4 ;  /* 0x06c0000014ed7fae */ /* 0x0005e6000a1a1012 */
[----:B---3--:R-:W-:Y:S01]  /*5d70*/  IMAD.WIDE R26, R129, 0x4, R18 ;  /* 0x00000004811a7825 */ /* 0x008fe200078e0212 */
        /* <DEDUP_REMOVED lines=9> */
[C---:B------:R-:W-:Y:S01]  /*5e10*/  IMAD.WIDE R24, R149.reuse, 0x4, R10 ;  /* 0x0000000495187825 */ /* 0x040fe200078e020a */
[----:B------:R-:W-:Y:S03]  /*5e20*/  LDGSTS.E [R239+0x4600], desc[UR18][R42.64], P4 ;  /* 0x046000002aef7fae */ /* 0x000fe6000a1a1012 */
[----:B-1----:R-:W-:Y:S01]  /*5e30*/  IMAD.WIDE R12, R149, 0x4, R44 ;  /* 0x00000004950c7825 */ /* 0x002fe200078e022c */
[----:B------:R1:W-:Y:S03]  /*5e40*/  LDGSTS.E [R239+0x4a00], desc[UR18][R44.64], P4 ;  /* 0x04a000002cef7fae */ /* 0x0003e6000a1a1012 */
[----:B--2---:R-:W-:Y:S01]  /*5e50*/  IMAD.WIDE R14, R129, 0x4, R46 ;  /* 0x00000004810e7825 */ /* 0x004fe200078e022e */
[----:B------:R2:W-:Y:S03]  /*5e60*/  LDGSTS.E [R239+0x4e00], desc[UR18][R46.64], P4 ;  /* 0x04e000002eef7fae */ /* 0x0005e6000a1a1012 */
[C---:B---3--:R-:W-:Y:S01]  /*5e70*/  IMAD.WIDE R40, R131.reuse, 0x4, R48 ;  /* 0x0000000483287825 */ /* 0x048fe200078e0230 */
[----:B------:R3:W-:Y:S03]  /*5e80*/  LDGSTS.E [R239+0x5200], desc[UR18][R48.64], P4 ;  /* 0x0520000030ef7fae */ /* 0x0007e6000a1a1012 */
[----:B------:R-:W-:Y:S01]  /*5e90*/  IMAD.WIDE R10, R131, 0x4, R42 ;  /* 0x00000004830a7825 */ /* 0x000fe200078e022a */
[----:B------:R4:W-:Y:S03]  /*5ea0*/  LDGSTS.E [R239+0x5600], desc[UR18][R50.64], P4 ;  /* 0x0560000032ef7fae */ /* 0x0009e6000a1a1012 */
[----:B-1----:R-:W-:Y:S01]  /*5eb0*/  IMAD.WIDE R44, R129, 0x4, R52 ;  /* 0x00000004812c7825 */ /* 0x002fe200078e0234 */
[----:B------:R-:W-:Y:S03]  /*5ec0*/  LDGSTS.E [R239+0x5a00], desc[UR18][R52.64], P4 ;  /* 0x05a0000034ef7fae */ /* 0x000fe6000a1a1012 */
[----:B--2---:R-:W-:Y:S01]  /*5ed0*/  IMAD.WIDE R46, R131, 0x4, R54 ;  /* 0x00000004832e7825 */ /* 0x004fe200078e0236 */
[----:B------:R1:W-:Y:S03]  /*5ee0*/  LDGSTS.E [R239+0x5e00], desc[UR18][R54.64], P4 ;  /* 0x05e0000036ef7fae */ /* 0x0003e6000a1a1012 */
[----:B---3--:R-:W-:Y:S01]  /*5ef0*/  IMAD.WIDE R48, R129, 0x4, R56 ;  /* 0x0000000481307825 */ /* 0x008fe200078e0238 */
[----:B------:R-:W-:Y:S03]  /*5f00*/  LDGSTS.E [R239+0x6200], desc[UR18][R56.64], P4 ;  /* 0x0620000038ef7fae */ /* 0x000fe6000a1a1012 */
[C---:B------:R-:W-:Y:S01]  /*5f10*/  IMAD.WIDE R42, R149.reuse, 0x4, R50 ;  /* 0x00000004952a7825 */ /* 0x040fe200078e0232 */
[----:B------:R2:W-:Y:S03]  /*5f20*/  LDGSTS.E [R239+0x6600], desc[UR18][R58.64], P4 ;  /* 0x066000003aef7fae */ /* 0x0005e6000a1a1012 */
[----:B----4-:R-:W-:Y:S01]  /*5f30*/  IMAD.WIDE R50, R149, 0x4, R58 ;  /* 0x0000000495327825 */ /* 0x010fe200078e023a */
[----:B------:R3:W-:Y:S03]  /*5f40*/  LDGSTS.E [R239+0x6a00], desc[UR18][R60.64], P4 ;  /* 0x06a000003cef7fae */ /* 0x0007e6000a1a1012 */
[----:B-1----:R-:W-:Y:S01]  /*5f50*/  IMAD.WIDE R54, R129, 0x4, R80 ;  /* 0x0000000481367825 */ /* 0x002fe200078e0250 */
[----:B------:R-:W-:Y:S01]  /*5f60*/  LDGSTS.E [R239+0x6e00], desc[UR18][R80.64], P4 ;  /* 0x06e0000050ef7fae */ /* 0x000fe2000a1a1012 */
[----:B------:R-:W-:-:S02]  /*5f70*/  SHF.R.U64 R129, R128, 0x1c, RZ ;  /* 0x0000001c80817819 */ /* 0x000fc400000012ff */
[----:B------:R-:W-:Y:S01]  /*5f80*/  IMAD.WIDE R52, R131, 0x4, R60 ;  /* 0x0000000483347825 */ /* 0x000fe200078e023c */
[----:B------:R1:W-:Y:S03]  /*5f90*/  LDGSTS.E [R239+0x7200], desc[UR18][R68.64], P4 ;  /* 0x0720000044ef7fae */ /* 0x0003e6000a1a1012 */
[----:B--2---:R-:W-:Y:S01]  /*5fa0*/  IMAD.WIDE R58, R149, 0x4, R64 ;  /* 0x00000004953a7825 */ /* 0x004fe200078e0240 */
[----:B------:R2:W-:Y:S03]  /*5fb0*/  LDGSTS.E [R239+0x7600], desc[UR18][R64.64], P4 ;  /* 0x0760000040ef7fae */ /* 0x0005e6000a1a1012 */
[----:B---3--:R-:W-:Y:S01]  /*5fc0*/  IMAD.WIDE R60, R151, 0x4, R62 ;  /* 0x00000004973c7825 */ /* 0x008fe200078e023e */
[----:B------:R3:W-:Y:S03]  /*5fd0*/  LDGSTS.E [R239+0x7a00], desc[UR18][R62.64], P4 ;  /* 0x07a000003eef7fae */ /* 0x0007e6000a1a1012 */
[----:B------:R-:W-:Y:S01]  /*5fe0*/  IMAD.WIDE R56, R131, 0x4, R68 ;  /* 0x0000000483387825 */ /* 0x000fe200078e0244 */
[----:B------:R-:W-:Y:S01]  /*5ff0*/  LDGSTS.E [R239+0x7e00], desc[UR18][R120.64], P4 ;  /* 0x07e0000078ef7fae */ /* 0x000fe2000a1a1012 */
[----:B------:R-:W-:-:S02]  /*6000*/  LOP3.LUT P4, RZ, R129, 0x1, RZ, 0xc0, !PT ;  /* 0x0000000181ff7812 */ /* 0x000fc4000788c0ff */
[----:B-1----:R-:W-:Y:S01]  /*6010*/  IMAD.U32 R69, RZ, RZ, UR15 ;  /* 0x0000000fff457e24 */ /* 0x002fe2000f8e00ff */
[----:B------:R-:W0:Y:S01]  /*6020*/  LDGDEPBAR ;  /* 0x00000000000079af */ /* 0x000e220000000000 */
[C---:B--2---:R-:W-:Y:S01]  /*6030*/  SHF.R.U64 R64, R128.reuse, 0x1b, RZ ;  /* 0x0000001b80407819 */ /* 0x044fe200000012ff */
[----:B------:R-:W-:Y:S01]  /*6040*/  IMAD.U32 R81, RZ, RZ, UR15 ;  /* 0x0000000fff517e24 */ /* 0x000fe2000f8e00ff */
[----:B------:R-:W-:Y:S01]  /*6050*/  SHF.R.U64 R65, R128, 0x1a, RZ ;  /* 0x0000001a80417819 */ /* 0x000fe200000012ff */
[----:B------:R-:W-:Y:S01]  /*6060*/  BAR.SYNC.DEFER_BLOCKING 0x0 ;  /* 0x0000000000007b1d */ /* 0x000fe20000010000 */
[----:B------:R-:W-:-:S04]  /*6070*/  IMAD.WIDE R98, R69, 0x4, R98 ;  /* 0x0000000445627825 */ /* 0x000fc800078e0262 */
[----:B------:R-:W-:-:S04]  /*6080*/  IMAD.WIDE R100, R81, 0x4, R100 ;  /* 0x0000000451647825 */ /* 0x000fc800078e0264 */
[----:B------:R-:W-:Y:S01]  /*6090*/  IMAD.WIDE R110, R81, 0x4, R110 ;  /* 0x00000004516e7825 */ /* 0x000fe200078e026e */
[----:B------:R-:W-:-:S03]  /*60a0*/  SHF.R.U64 R81, R128, 0x14, RZ ;  /* 0x0000001480517819 */ /* 0x000fc600000012ff */
[----:B------:R-:W-:Y:S02]  /*60b0*/  IMAD.U32 R151, RZ, RZ, UR15 ;  /* 0x0000000fff977e24 */ /* 0x000fe4000f8e00ff */
[----:B------:R-:W-:Y:S02]  /*60c0*/  IMAD.U32 R149, RZ, RZ, UR15 ;  /* 0x0000000fff957e24 */ /* 0x000fe4000f8e00ff */
[----:B------:R-:W-:Y:S01]  /*60d0*/  IMAD.WIDE R150, R151, 0x4, R104 ;  /* 0x0000000497967825 */ /* 0x000fe200078e0268 */
[----:B------:R-:W-:-:S03]  /*60e0*/  SHF.R.U64 R104, R128, 0x9, RZ ;  /* 0x0000000980687819 */ /* 0x000fc600000012ff */
[----:B------:R-:W-:Y:S01]  /*60f0*/  IMAD.WIDE R148, R149, 0x4, R102 ;  /* 0x0000000495947825 */ /* 0x000fe200078e0266 */
[----:B------:R-:W-:Y:S01]  /*6100*/  SHF.R.U64 R103, R128, 0x8, RZ ;  /* 0x0000000880677819 */ /* 0x000fe200000012ff */
[----:B------:R-:W-:Y:S01]  /*6110*/  @!PT LDS RZ, [RZ] ;  /* 0x00000000fffff984 */ /* 0x000fe20000000800 */
[----:B------:R-:W-:Y:S01]  /*6120*/  @!PT LDS RZ, [RZ] ;  /* 0x00000000fffff984 */ /* 0x000fe20000000800 */
[----:B------:R-:W-:Y:S01]  /*6130*/  @!PT LDS RZ, [RZ] ;  /* 0x00000000fffff984 */ /* 0x000fe20000000800 */
[----:B------:R1:W-:Y:S01]  /*6140*/  LDGSTS.E [R171+0x18000], desc[UR18][R66.64], P5 ;  /* 0x1800000042ab7fae */ /* 0x0003e2000a9a1012 */
[----:B---3--:R-:W-:Y:S01]  /*6150*/  IADD3 R62, P5, PT, R66, UR21, RZ ;  /* 0x00000015423e7c10 */ /* 0x008fe2000ffbe0ff */
[----:B------:R-:W-:Y:S02]  /*6160*/  IMAD.U32 R129, RZ, RZ, UR15 ;  /* 0x0000000fff817e24 */ /* 0x000fe4000f8e00ff */
[----:B------:R2:W-:Y:S01]  /*6170*/  LDGSTS.E [R171+0x18004], desc[UR18][R70.64], P1 ;  /* 0x1800400046ab7fae */ /* 0x0005e200089a1012 */
[----:B------:R-:W-:Y:S01]  /*6180*/  LOP3.LUT P1, RZ, R64, 0x1, RZ, 0xc0, !PT ;  /* 0x0000000140ff7812 */ /* 0x000fe2000782c0ff */
[----:B------:R-:W-:Y:S01]  /*6190*/  IMAD.WIDE R8, R129, 0x4, R8 ;  /* 0x0000000481087825 */ /* 0x000fe200078e0208 */
[----:B------:R-:W-:Y:S01]  /*61a0*/  IADD3.X R63, PT, PT, R67, UR36, RZ, P5, !PT ;  /* 0x00000024433f7c10 */ /* 0x000fe2000affe4ff */
[----:B------:R3:W-:Y:S01]  /*61b0*/  LDGSTS.E [R171+0x18008], desc[UR18][R74.64], P3 ;  /* 0x180080004aab7fae */ /* 0x0007e200099a1012 */
[----:B------:R-:W-:-:S03]  /*61c0*/  IADD3 R64, P3, PT, R70, UR21, RZ ;  /* 0x0000001546407c10 */ /* 0x000fc6000ff7e0ff */
[----:B------:R4:W-:Y:S01]  /*61d0*/  LDGSTS.E [R171+0x1800c], desc[UR18][R72.64], P4 ;  /* 0x1800c00048ab7fae */ /* 0x0009e2000a1a1012 */
[----:B------:R-:W-:Y:S02]  /*61e0*/  LOP3.LUT P4, RZ, R65, 0x1, RZ, 0xc0, !PT ;  /* 0x0000000141ff7812 */ /* 0x000fe4000788c0ff */
[----:B------:R-:W-:Y:S02]  /*61f0*/  IADD3.X R65, PT, PT, R71, UR36, RZ, P3, !PT ;  /* 0x0000002447417c10 */ /* 0x000fe40009ffe4ff */
[----:B------:R-:W-:Y:S01]  /*6200*/  IADD3 R68, P3, PT, R72, UR21, RZ ;  /* 0x0000001548447c10 */ /* 0x000fe2000ff7e0ff */
[----:B------:R5:W-:Y:S01]  /*6210*/  LDGSTS.E [R171+0x18010], desc[UR18][R76.64], P1 ;  /* 0x180100004cab7fae */ /* 0x000be200089a1012 */
[----:B-1----:R-:W-:Y:S02]  /*6220*/  IADD3 R66, P5, PT, R74, UR21, RZ ;  /* 0x000000154a427c10 */ /* 0x002fe4000ffbe0ff */
[----:B--2---:R-:W-:Y:S02]  /*6230*/  SHF.R.U64 R71, R128, 0x19, RZ ;  /* 0x0000001980477819 */ /* 0x004fe400000012ff */
[----:B------:R-:W-:-:S02]  /*6240*/  IADD3.X R69, PT, PT, R73, UR36, RZ, P3, !PT ;  /* 0x0000002449457c10 */ /* 0x000fc40009ffe4ff */
[C---:B---3--:R-:W-:Y:S01]  /*6250*/  SHF.R.U64 R74, R128.reuse, 0x18, RZ ;  /* 0x00000018804a7819 */ /* 0x048fe200000012ff */
[----:B------:R-:W-:Y:S01]  /*6260*/  LDGSTS.E [R171+0x18014], desc[UR18][R78.64], P4 ;  /* 0x180140004eab7fae */ /* 0x000fe2000a1a1012 */
[----:B----4-:R-:W-:Y:S02]  /*6270*/  SHF.R.U64 R73, R128, 0x17, RZ ;  /* 0x0000001780497819 */ /* 0x010fe400000012ff */
[----:B------:R-:W-:Y:S02]  /*6280*/  LOP3.LUT P3, RZ, R71, 0x1, RZ, 0xc0, !PT ;  /* 0x0000000147ff7812 */ /* 0x000fe4000786c0ff */
[----:B------:R-:W-:Y:S02]  /*6290*/  LOP3.LUT P1, RZ, R74, 0x1, RZ, 0xc0, !PT ;  /* 0x000000014aff7812 */ /* 0x000fe4000782c0ff */
[----:B------:R-:W-:Y:S02]  /*62a0*/  LOP3.LUT P4, RZ, R73, 0x1, RZ, 0xc0, !PT ;  /* 0x0000000149ff7812 */ /* 0x000fe4000788c0ff */
[----:B------:R-:W-:Y:S01]  /*62b0*/  IADD3.X R67, PT, PT, R75, UR36, RZ, P5, !PT ;  /* 0x000000244b437c10 */ /* 0x000fe2000affe4ff */
[----:B------:R-:W-:Y:S01]  /*62c0*/  IMAD.U32 R75, RZ, RZ, UR15 ;  /* 0x0000000fff4b7e24 */ /* 0x000fe2000f8e00ff */
[----:B------:R-:W-:-:S02]  /*62d0*/  IADD3 R70, P5, PT, R76, UR21, RZ ;  /* 0x000000154c467c10 */ /* 0x000fc4000ffbe0ff */
[----:B-----5:R-:W-:Y:S01]  /*62e0*/  SHF.R.U64 R76, R128, 0x16, RZ ;  /* 0x00000016804c7819 */ /* 0x020fe200000012ff */
[----:B------:R-:W-:Y:S01]  /*62f0*/  IMAD.WIDE R106, R75, 0x4, R106 ;  /* 0x000000044b6a7825 */ /* 0x000fe200078e026a */
[----:B------:R-:W-:Y:S01]  /*6300*/  IADD3.X R71, PT, PT, R77, UR36, RZ, P5, !PT ;  /* 0x000000244d477c10 */ /* 0x000fe2000affe4ff */
[----:B------:R1:W-:Y:S01]  /*6310*/  LDGSTS.E [R171+0x18018], desc[UR18][R124.64], P3 ;  /* 0x180180007cab7fae */ /* 0x0003e200099a1012 */
[----:B------:R-:W-:Y:S02]  /*6320*/  IADD3 R72, P5, PT, R78, UR21, RZ ;  /* 0x000000154e487c10 */ /* 0x000fe4000ffbe0ff */
[----:B------:R-:W-:Y:S01]  /*6330*/  SHF.R.U64 R77, R128, 0x15, RZ ;  /* 0x00000015804d7819 */ /* 0x000fe200000012ff */
[----:B------:R2:W-:Y:S01]  /*6340*/  LDGSTS.E [R171+0x1801c], desc[UR18][R126.64], P1 ;  /* 0x1801c0007eab7fae */ /* 0x0005e200089a1012 */
[----:B------:R-:W-:Y:S02]  /*6350*/  IADD3.X R73, PT, PT, R79, UR36, RZ, P5, !PT ;  /* 0x000000244f497c10 */ /* 0x000fe4000affe4ff */
[----:B------:R-:W-:Y:S01]  /*6360*/  LOP3.LUT P3, RZ, R76, 0x1, RZ, 0xc0, !PT ;  /* 0x000000014cff7812 */ /* 0x000fe2000786c0ff */
[----:B------:R3:W-:Y:S01]  /*6370*/  LDGSTS.E [R171+0x18020], desc[UR18][R82.64], P4 ;  /* 0x1802000052ab7fae */ /* 0x0007e2000a1a1012 */
[----:B------:R-:W-:-:S02]  /*6380*/  IADD3 R74, P5, PT, R124, UR21, RZ ;  /* 0x000000157c4a7c10 */ /* 0x000fc4000ffbe0ff */
[----:B------:R-:W-:Y:S02]  /*6390*/  LOP3.LUT P4, RZ, R77, 0x1, RZ, 0xc0, !PT ;  /* 0x000000014dff7812 */ /* 0x000fe4000788c0ff */
[----:B------:R-:W-:Y:S02]  /*63a0*/  IADD3 R76, P1, PT, R126, UR21, RZ ;  /* 0x000000157e4c7c10 */ /* 0x000fe4000ff3e0ff */
[----:B------:R-:W-:Y:S01]  /*63b0*/  IADD3.X R75, PT, PT, R125, UR36, RZ, P5, !PT ;  /* 0x000000247d4b7c10 */ /* 0x000fe2000affe4ff */
[----:B-1----:R-:W-:Y:S01]  /*63c0*/  IMAD.U32 R125, RZ, RZ, UR15 ;  /* 0x0000000fff7d7e24 */ /* 0x002fe2000f8e00ff */
[----:B------:R-:W-:Y:S02]  /*63d0*/  IADD3 R78, P5, PT, R82, UR21, RZ ;  /* 0x00000015524e7c10 */ /* 0x000fe4000ffbe0ff */
[----:B------:R-:W-:Y:S01]  /*63e0*/  IADD3.X R77, PT, PT, R127, UR36, RZ, P1, !PT ;  /* 0x000000247f4d7c10 */ /* 0x000fe20008ffe4ff */
[----:B------:R1:W-:Y:S01]  /*63f0*/  LDGSTS.E [R171+0x18024], desc[UR18][R118.64], P3 ;  /* 0x1802400076ab7fae */ /* 0x0003e200099a1012 */
[----:B------:R-:W-:Y:S01]  /*6400*/  IADD3 R80, P1, PT, R118, UR21, RZ ;  /* 0x0000001576507c10 */ /* 0x000fe2000ff3e0ff */
[----:B--2---:R-:W-:Y:S01]  /*6410*/  IMAD.U32 R127, RZ, RZ, UR15 ;  /* 0x0000000fff7f7e24 */ /* 0x004fe2000f8e00ff */
[----:B------:R-:W-:Y:S01]  /*6420*/  SHF.R.U64 R124, R128, 0x13, RZ ;  /* 0x00000013807c7819 */ /* 0x000fe200000012ff */
[----:B------:R2:W-:Y:S01]  /*6430*/  LDGSTS.E [R171+0x18028], desc[UR18][R122.64], P4 ;  /* 0x180280007aab7fae */ /* 0x0005e2000a1a1012 */
[----:B------:R-:W-:-:S02]  /*6440*/  IADD3.X R79, PT, PT, R83, UR36, RZ, P5, !PT ;  /* 0x00000024534f7c10 */ /* 0x000fc4000affe4ff */
[----:B------:R-:W-:Y:S02]  /*6450*/  LOP3.LUT P5, RZ, R81, 0x1, RZ, 0xc0, !PT ;  /* 0x0000000151ff7812 */ /* 0x000fe400078ac0ff */
[----:B------:R-:W-:Y:S02]  /*6460*/  IADD3.X R81, PT, PT, R119, UR36, RZ, P1, !PT ;  /* 0x0000002477517c10 */ /* 0x000fe40008ffe4ff */
[----:B---3--:R-:W-:Y:S01]  /*6470*/  SHF.R.U64 R83, R128, 0x12, RZ ;  /* 0x0000001280537819 */ /* 0x008fe200000012ff */
[----:B-1----:R-:W-:Y:S01]  /*6480*/  IMAD.WIDE R118, R127, 0x4, R86 ;  /* 0x000000047f767825 */ /* 0x002fe200078e0256 */
[----:B------:R-:W-:Y:S02]  /*6490*/  LOP3.LUT P1, RZ, R124, 0x1, RZ, 0xc0, !PT ;  /* 0x000000017cff7812 */ /* 0x000fe4000782c0ff */
[----:B------:R-:W-:Y:S01]  /*64a0*/  IADD3 R82, P4, PT, R122, UR21, RZ ;  /* 0x000000157a527c10 */ /* 0x000fe2000ff9e0ff */
[----:B------:R-:W-:Y:S01]  /*64b0*/  IMAD.WIDE R124, R125, 0x4, R84 ;  /* 0x000000047d7c7825 */ /* 0x000fe200078e0254 */
[----:B------:R-:W-:-:S02]  /*64c0*/  LOP3.LUT P3, RZ, R83, 0x1, RZ, 0xc0, !PT ;  /* 0x0000000153ff7812 */ /* 0x000fc4000786c0ff */
[----:B------:R-:W-:Y:S01]  /*64d0*/  IADD3.X R83, PT, PT, R123, UR36, RZ, P4, !PT ;  /* 0x000000247b537c10 */ /* 0x000fe2000a7fe4ff */
[----:B------:R1:W-:Y:S01]  /*64e0*/  LDGSTS.E [R171+0x1802c], desc[UR18][R88.64], P5 ;  /* 0x1802c00058ab7fae */ /* 0x0003e2000a9a1012 */
[----:B------:R-:W-:Y:S01]  /*64f0*/  IADD3 R84, P4, PT, R88, UR21, RZ ;  /* 0x0000001558547c10 */ /* 0x000fe2000ff9e0ff */
[----:B--2---:R-:W-:Y:S01]  /*6500*/  IMAD.U32 R123, RZ, RZ, UR15 ;  /* 0x0000000fff7b7e24 */ /* 0x004fe2000f8e00ff */
[C---:B------:R-:W-:Y:S01]  /*6510*/  SHF.R.U64 R87, R128.reuse, 0x11, RZ ;  /* 0x0000001180577819 */ /* 0x040fe200000012ff */
[----:B------:R-:W-:Y:S01]  /*6520*/  IMAD.WIDE R126, R127, 0x4, R92 ;  /* 0x000000047f7e7825 */ /* 0x000fe200078e025c */
[C---:B------:R-:W-:Y:S01]  /*6530*/  SHF.R.U64 R86, R128.reuse, 0x10, RZ ;  /* 0x0000001080567819 */ /* 0x040fe200000012ff */
[----:B------:R-:W-:Y:S01]  /*6540*/  LDGSTS.E [R171+0x18030], desc[UR18][R108.64], P1 ;  /* 0x180300006cab7fae */ /* 0x000fe200089a1012 */
[----:B------:R-:W-:Y:S01]  /*6550*/  IADD3.X R85, PT, PT, R89, UR36, RZ, P4, !PT ;  /* 0x0000002459557c10 */ /* 0x000fe2000a7fe4ff */
[----:B------:R-:W-:Y:S01]  /*6560*/  IMAD.WIDE R122, R123, 0x4, R90 ;  /* 0x000000047b7a7825 */ /* 0x000fe200078e025a */
[----:B------:R-:W-:Y:S01]  /*6570*/  LOP3.LUT P4, RZ, R87, 0x1, RZ, 0xc0, !PT ;  /* 0x0000000157ff7812 */ /* 0x000fe2000788c0ff */
[----:B------:R2:W-:Y:S01]  /*6580*/  LDGSTS.E [R171+0x18034], desc[UR18][R94.64], P3 ;  /* 0x180340005eab7fae */ /* 0x0005e200099a1012 */
[----:B------:R-:W-:-:S02]  /*6590*/  SHF.R.U64 R87, R128, 0xf, RZ ;  /* 0x0000000f80577819 */ /* 0x000fc400000012ff */
[----:B------:R-:W-:Y:S02]  /*65a0*/  LOP3.LUT P1, RZ, R86, 0x1, RZ, 0xc0, !PT ;  /* 0x0000000156ff7812 */ /* 0x000fe4000782c0ff */
[----:B------:R-:W-:Y:S02]  /*65b0*/  LOP3.LUT P3, RZ, R87, 0x1, RZ, 0xc0, !PT ;  /* 0x0000000157ff7812 */ /* 0x000fe4000786c0ff */
[----:B------:R-:W-:Y:S02]  /*65c0*/  IADD3 R86, P5, PT, R108, UR21, RZ ;  /* 0x000000156c567c10 */ /* 0x000fe4000ffbe0ff */
[C---:B------:R-:W-:Y:S02]  /*65d0*/  SHF.R.U64 R91, R128.reuse, 0xd, RZ ;  /* 0x0000000d805b7819 */ /* 0x040fe400000012ff */
[----:B------:R-:W-:Y:S01]  /*65e0*/  SHF.R.U64 R92, R128, 0xe, RZ ;  /* 0x0000000e805c7819 */ /* 0x000fe200000012ff */
[----:B------:R3:W-:Y:S01]  /*65f0*/  LDGSTS.E [R171+0x18038], desc[UR18][R96.64], P4 ;  /* 0x1803800060ab7fae */ /* 0x0007e2000a1a1012 */
[----:B------:R-:W-:-:S02]  /*6600*/  IADD3.X R87, PT, PT, R109, UR36, RZ, P5, !PT ;  /* 0x000000246d577c10 */ /* 0x000fc4000affe4ff */
[----:B-1----:R-:W-:Y:S01]  /*6610*/  IADD3 R88, P5, PT, R94, UR21, RZ ;  /* 0x000000155e587c10 */ /* 0x002fe2000ffbe0ff */
[----:B------:R1:W-:Y:S01]  /*6620*/  LDGSTS.E [R171+0x1803c], desc[UR18][R100.64], P1 ;  /* 0x1803c00064ab7fae */ /* 0x0003e200089a1012 */
[----:B------:R-:W-:Y:S02]  /*6630*/  IADD3 R90, P1, PT, R96, UR21, RZ ;  /* 0x00000015605a7c10 */ /* 0x000fe4000ff3e0ff */
[----:B------:R-:W-:Y:S01]  /*6640*/  LOP3.LUT P4, RZ, R92, 0x1, RZ, 0xc0, !PT ;  /* 0x000000015cff7812 */ /* 0x000fe2000788c0ff */
[----:B------:R4:W-:Y:S01]  /*6650*/  LDGSTS.E [R171+0x18040], desc[UR18][R98.64], P3 ;  /* 0x1804000062ab7fae */ /* 0x0009e200099a1012 */
[----:B------:R-:W-:Y:S02]  /*6660*/  LOP3.LUT P3, RZ, R91, 0x1, RZ, 0xc0, !PT ;  /* 0x000000015bff7812 */ /* 0x000fe4000786c0ff */
[----:B------:R-:W-:Y:S02]  /*6670*/  IADD3.X R91, PT, PT, R97, UR36, RZ, P1, !PT ;  /* 0x00000024615b7c10 */ /* 0x000fe40008ffe4ff */
[----:B--2---:R-:W-:-:S02]  /*6680*/  IADD3 R94, P1, PT, R98, UR21, RZ ;  /* 0x00000015625e7c10 */ /* 0x004fc4000ff3e0ff */
[----:B---3--:R-:W-:Y:S02]  /*6690*/  SHF.R.U64 R97, R128, 0xc, RZ ;  /* 0x0000000c80617819 */ /* 0x008fe400000012ff */
[----:B------:R-:W-:Y:S02]  /*66a0*/  IADD3.X R89, PT, PT, R95, UR36, RZ, P5, !PT ;  /* 0x000000245f597c10 */ /* 0x000fe4000affe4ff */
[----:B------:R-:W-:Y:S01]  /*66b0*/  IADD3.X R95, PT, PT, R99, UR36, RZ, P1, !PT ;  /* 0x00000024635f7c10 */ /* 0x000fe20008ffe4ff */
[----:B------:R2:W-:Y:S01]  /*66c0*/  LDGSTS.E [R171+0x18044], desc[UR18][R106.64], P4 ;  /* 0x180440006aab7fae */ /* 0x0005e2000a1a1012 */
[----:B------:R-:W-:Y:S02]  /*66d0*/  LOP3.LUT P1, RZ, R97, 0x1, RZ, 0xc0, !PT ;  /* 0x0000000161ff7812 */ /* 0x000fe4000782c0ff */
[----:B------:R-:W-:Y:S01]  /*66e0*/  IADD3 R92, P5, PT, R100, UR21, RZ ;  /* 0x00000015645c7c10 */ /* 0x000fe2000ffbe0ff */
[----:B------:R-:W-:Y:S01]  /*66f0*/  LDGSTS.E [R171+0x18048], desc[UR18][R110.64], P3 ;  /* 0x180480006eab7fae */ /* 0x000fe200099a1012 */
[----:B-1----:R-:W-:-:S02]  /*6700*/  SHF.R.U64 R100, R128, 0xb, RZ ;  /* 0x0000000b80647819 */ /* 0x002fc400000012ff */
[----:B------:R-:W-:Y:S02]  /*6710*/  IADD3.X R93, PT, PT, R101, UR36, RZ, P5, !PT ;  /* 0x00000024655d7c10 */ /* 0x000fe4000affe4ff */
[----:B------:R-:W-:Y:S02]  /*6720*/  IADD3 R96, P5, PT, R106, UR21, RZ ;  /* 0x000000156a607c10 */ /* 0x000fe4000ffbe0ff */
[----:B----4-:R-:W-:Y:S02]  /*6730*/  SHF.R.U64 R99, R128, 0xa, RZ ;  /* 0x0000000a80637819 */ /* 0x010fe400000012ff */
[----:B------:R-:W-:Y:S01]  /*6740*/  LOP3.LUT P4, RZ, R100, 0x1, RZ, 0xc0, !PT ;  /* 0x0000000164ff7812 */ /* 0x000fe2000788c0ff */
[----:B------:R1:W-:Y:S01]  /*6750*/  LDGSTS.E [R171+0x1804c], desc[UR18][R124.64], P1 ;  /* 0x1804c0007cab7fae */ /* 0x0003e200089a1012 */
[----:B------:R-:W-:Y:S02]  /*6760*/  IADD3.X R97, PT, PT, R107, UR36, RZ, P5, !PT ;  /* 0x000000246b617c10 */ /* 0x000fe4000affe4ff */
[----:B------:R-:W-:-:S02]  /*6770*/  IADD3 R98, P5, PT, R110, UR21, RZ ;  /* 0x000000156e627c10 */ /* 0x000fc4000ffbe0ff */
[----:B------:R-:W-:Y:S02]  /*6780*/  LOP3.LUT P3, RZ, R99, 0x1, RZ, 0xc0, !PT ;  /* 0x0000000163ff7812 */ /* 0x000fe4000786c0ff */
[----:B------:R-:W-:Y:S02]  /*6790*/  LOP3.LUT P1, RZ, R104, 0x1, RZ, 0xc0, !PT ;  /* 0x0000000168ff7812 */ /* 0x000fe4000782c0ff */
[----:B------:R-:W-:Y:S02]  /*67a0*/  IADD3.X R99, PT, PT, R111, UR36, RZ, P5, !PT ;  /* 0x000000246f637c10 */ /* 0x000fe4000affe4ff */
[----:B------:R-:W-:Y:S01]  /*67b0*/  IADD3 R100, P5, PT, R124, UR21, RZ ;  /* 0x000000157c647c10 */ /* 0x000fe2000ffbe0ff */
[----:B------:R3:W-:Y:S01]  /*67c0*/  LDGSTS.E [R171+0x18050], desc[UR18][R118.64], P4 ;  /* 0x1805000076ab7fae */ /* 0x0007e2000a1a1012 */
[----:B--2---:R-:W-:Y:S02]  /*67d0*/  SHF.R.U64 R107, R128, 0x7, RZ ;  /* 0x00000007806b7819 */ /* 0x004fe400000012ff */
[----:B------:R-:W-:Y:S01]  /*67e0*/  IADD3.X R101, PT, PT, R125, UR36, RZ, P5, !PT ;  /* 0x000000247d657c10 */ /* 0x000fe2000affe4ff */
[----:B-1----:R-:W-:Y:S01]  /*67f0*/  IMAD.U32 R125, RZ, RZ, UR15 ;  /* 0x0000000fff7d7e24 */ /* 0x002fe2000f8e00ff */
[----:B------:R-:W-:Y:S01]  /*6800*/  IADD3 R104, P5, PT, R126, UR21, RZ ;  /* 0x000000157e687c10 */ /* 0x000fe2000ffbe0ff */
[----:B------:R1:W-:Y:S01]  /*6810*/  LDGSTS.E [R171+0x18054], desc[UR18][R126.64], P3 ;  /* 0x180540007eab7fae */ /* 0x0003e200099a1012 */
[----:B------:R-:W-:Y:S01]  /*6820*/  IADD3 R102, P4, PT, R118, UR21, RZ ;  /* 0x0000001576667c10 */ /* 0x000fe2000ff9e0ff */
[----:B------:R-:W-:Y:S01]  /*6830*/  IMAD.WIDE R124, R125, 0x4, R112 ;  /* 0x000000047d7c7825 */ /* 0x000fe200078e0270 */
[----:B------:R-:W-:Y:S01]  /*6840*/  SHF.R.U64 R108, R128, 0x6, RZ ;  /* 0x00000006806c7819 */ /* 0x000fe200000012ff */
[----:B------:R2:W-:Y:S01]  /*6850*/  LDGSTS.E [R171+0x18058], desc[UR18][R122.64], P1 ;  /* 0x180580007aab7fae */ /* 0x0005e200089a1012 */
[----:B------:R-:W-:-:S02]  /*6860*/  LOP3.LUT P3, RZ, R103, 0x1, RZ, 0xc0, !PT ;  /* 0x0000000167ff7812 */ /* 0x000fc4000786c0ff */
[----:B------:R-:W-:Y:S02]  /*6870*/  IADD3.X R105, PT, PT, R127, UR36, RZ, P5, !PT ;  /* 0x000000247f697c10 */ /* 0x000fe4000affe4ff */
[----:B------:R-:W-:Y:S02]  /*6880*/  LOP3.LUT P5, RZ, R107, 0x1, RZ, 0xc0, !PT ;  /* 0x000000016bff7812 */ /* 0x000fe400078ac0ff */
[----:B------:R-:W-:Y:S01]  /*6890*/  IADD3.X R103, PT, PT, R119, UR36, RZ, P4, !PT ;  /* 0x0000002477677c10 */ /* 0x000fe2000a7fe4ff */
[----:B---3--:R-:W-:Y:S01]  /*68a0*/  IMAD.U32 R119, RZ, RZ, UR15 ;  /* 0x0000000fff777e24 */ /* 0x008fe2000f8e00ff */
[----:B------:R-:W-:Y:S01]  /*68b0*/  LOP3.LUT P1, RZ, R108, 0x1, RZ, 0xc0, !PT ;  /* 0x000000016cff7812 */ /* 0x000fe2000782c0ff */
[----:B-1----:R-:W-:Y:S01]  /*68c0*/  IMAD.U32 R127, RZ, RZ, UR15 ;  /* 0x0000000fff7f7e24 */ /* 0x002fe2000f8e00ff */
[----:B------:R-:W-:Y:S01]  /*68d0*/  IADD3 R106, P4, PT, R122, UR21, RZ ;  /* 0x000000157a6a7c10 */ /* 0x000fe2000ff9e0ff */
[----:B------:R-:W-:Y:S01]  /*68e0*/  IMAD.WIDE R118, R119, 0x4, R114 ;  /* 0x0000000477767825 */ /* 0x000fe200078e0272 */
[----:B------:R-:W-:Y:S01]  /*68f0*/  SHF.R.U64 R114, R128, 0x4, RZ ;  /* 0x0000000480727819 */ /* 0x000fe200000012ff */
[----:B------:R-:W-:Y:S01]  /*6900*/  LDGSTS.E [R171+0x1805c], desc[UR18][R150.64], P3 ;  /* 0x1805c00096ab7fae */ /* 0x000fe200099a1012 */
[----:B------:R-:W-:Y:S01]  /*6910*/  IADD3.X R107, PT, PT, R123, UR36, RZ, P4, !PT ;  /* 0x000000247b6b7c10 */ /* 0x000fe2000a7fe4ff */
[----:B--2---:R-:W-:Y:S01]  /*6920*/  IMAD.U32 R123, RZ, RZ, UR15 ;  /* 0x0000000fff7b7e24 */ /* 0x004fe2000f8e00ff */
[----:B------:R-:W-:Y:S01]  /*6930*/  IADD3 R110, P4, PT, R148, UR21, RZ ;  /* 0x00000015946e7c10 */ /* 0x000fe2000ff9e0ff */
[----:B------:R-:W-:Y:S01]  /*6940*/  LDGSTS.E [R171+0x18060], desc[UR18][R148.64], P5 ;  /* 0x1806000094ab7fae */ /* 0x000fe2000a9a1012 */
[----:B------:R-:W-:Y:S01]  /*6950*/  IADD3 R108, P3, PT, R150, UR21, RZ ;  /* 0x00000015966c7c10 */ /* 0x000fe2000ff7e0ff */
[----:B------:R-:W-:Y:S01]  /*6960*/  IMAD.WIDE R122, R123, 0x4, R16 ;  /* 0x000000047b7a7825 */ /* 0x000fe200078e0210 */
[----:B------:R-:W-:Y:S01]  /*6970*/  IADD3.X R111, PT, PT, R149, UR36, RZ, P4, !PT ;  /* 0x00000024956f7c10 */ /* 0x000fe2000a7fe4ff */
[----:B------:R1:W-:Y:S01]  /*6980*/  LDGSTS.E [R171+0x18064], desc[UR18][R124.64], P1 ;  /* 0x180640007cab7fae */ /* 0x0003e200089a1012 */
[----:B------:R-:W-:Y:S01]  /*6990*/  ISETP.GE.AND P4, PT, R3, R130, PT ;  /* 0x000000820300720c */ /* 0x000fe20003f86270 */
[----:B------:R-:W-:Y:S01]  /*69a0*/  IMAD.WIDE R16, R127, 0x4, R116 ;  /* 0x000000047f107825 */ /* 0x000fe200078e0274 */
[----:B------:R-:W-:-:S02]  /*69b0*/  LOP3.LUT P1, RZ, R114, 0x1, RZ, 0xc0, !PT ;  /* 0x0000000172ff7812 */ /* 0x000fc4000782c0ff */
[----:B------:R-:W-:Y:S01]  /*69c0*/  SHF.R.U64 R113, R128, 0x5, RZ ;  /* 0x0000000580717819 */ /* 0x000fe200000012ff */
[----:B------:R-:W-:Y:S01]  /*69d0*/  IMAD.U32 R127, RZ, RZ, UR70 ;  /* 0x00000046ff7f7e24 */ /* 0x000fe2000f8e00ff */
[----:B------:R-:W-:Y:S02]  /*69e0*/  SEL R114, RZ, 0x4, P4 ;  /* 0x00000004ff727807 */ /* 0x000fe40002000000 */
[----:B------:R-:W-:Y:S01]  /*69f0*/  ISETP.GT.AND P4, PT, R172, 0x5f, PT ;  /* 0x0000005fac00780c */ /* 0x000fe20003f84270 */
[----:B------:R-:W-:Y:S01]  /*6a00*/  IMAD.WIDE R120, R127, 0x4, R120 ;  /* 0x000000047f787825 */ /* 0x000fe200078e0278 */
[----:B------:R-:W-:Y:S02]  /*6a10*/  SHF.R.U64 R115, R128, 0x3, RZ ;  /* 0x0000000380737819 */ /* 0x000fe400000012ff */
[----:B------:R-:W-:Y:S02]  /*6a20*/  IADD3.X R109, PT, PT, R151, UR36, RZ, P3, !PT ;  /* 0x00000024976d7c10 */ /* 0x000fe40009ffe4ff */
[----:B------:R-:W-:-:S02]  /*6a30*/  LOP3.LUT P3, RZ, R113, 0x1, RZ, 0xc0, !PT ;  /* 0x0000000171ff7812 */ /* 0x000fc4000786c0ff */
[----:B------:R-:W-:Y:S02]  /*6a40*/  SEL R126, R114, RZ, P4 ;  /* 0x000000ff727e7207 */ /* 0x000fe40002000000 */
[----:B------:R-:W-:Y:S02]  /*6a50*/  LOP3.LUT P4, RZ, R115, 0x1, RZ, 0xc0, !PT ;  /* 0x0000000173ff7812 */ /* 0x000fe4000788c0ff */
[----:B------:R-:W-:Y:S02]  /*6a60*/  IADD3 R112, P5, PT, R124, UR21, RZ ;  /* 0x000000157c707c10 */ /* 0x000fe4000ffbe0ff */
[C---:B------:R-:W-:Y:S02]  /*6a70*/  SHF.R.U64 R116, R128.reuse, 0x2, RZ ;  /* 0x0000000280747819 */ /* 0x040fe400000012ff */
[----:B------:R-:W-:Y:S02]  /*6a80*/  SHF.R.U64 R128, R128, 0x1, RZ ;  /* 0x0000000180807819 */ /* 0x000fe400000012ff */
[----:B------:R-:W-:Y:S01]  /*6a90*/  IADD3.X R113, PT, PT, R125, UR36, RZ, P5, !PT ;  /* 0x000000247d717c10 */ /* 0x000fe2000affe4ff */
[----:B------:R2:W-:Y:S01]  /*6aa0*/  LDGSTS.E [R171+0x18068], desc[UR18][R118.64], P3 ;  /* 0x1806800076ab7fae */ /* 0x0005e200099a1012 */
[----:B------:R-:W-:Y:S01]  /*6ab0*/  IADD3 R114, P5, PT, R118, UR21, RZ ;  /* 0x0000001576727c10 */ /* 0x000fe2000ffbe0ff */
[----:B-1----:R-:W-:Y:S01]  /*6ac0*/  IMAD.U32 R125, RZ, RZ, UR15 ;  /* 0x0000000fff7d7e24 */ /* 0x002fe2000f8e00ff */
[----:B------:R-:W-:Y:S01]  /*6ad0*/  ISETP.NE.U32.AND P3, PT, R126, RZ, PT ;  /* 0x000000ff7e00720c */ /* 0x000fe20003f65070 */
[----:B------:R1:W-:Y:S01]  /*6ae0*/  LDGSTS.E [R171+0x1806c], desc[UR18][R122.64], P1 ;  /* 0x1806c0007aab7fae */ /* 0x0003e200089a1012 */
[----:B------:R-:W-:Y:S01]  /*6af0*/  LOP3.LUT P1, RZ, R116, 0x1, RZ, 0xc0, !PT ;  /* 0x0000000174ff7812 */ /* 0x000fe2000782c0ff */
[----:B------:R-:W-:Y:S01]  /*6b00*/  IMAD.WIDE R6, R125, 0x4, R6 ;  /* 0x000000047d067825 */ /* 0x000fe200078e0206 */
[----:B------:R-:W-:Y:S01]  /*6b10*/  IADD3.X R115, PT, PT, R119, UR36, RZ, P5, !PT ;  /* 0x0000002477737c10 */ /* 0x000fe2000affe4ff */
[----:B------:R-:W-:Y:S01]  /*6b20*/  LDGSTS.E [R171+0x18070], desc[UR18][R16.64], P4 ;  /* 0x1807000010ab7fae */ /* 0x000fe2000a1a1012 */
[----:B------:R-:W-:-:S02]  /*6b30*/  LOP3.LUT P4, RZ, R128, 0x1, RZ, 0xc0, !PT ;  /* 0x0000000180ff7812 */ /* 0x000fc4000788c0ff */
[----:B------:R-:W-:Y:S01]  /*6b40*/  IADD3 R116, P5, PT, R122, UR21, RZ ;  /* 0x000000157a747c10 */ /* 0x000fe2000ffbe0ff */
[----:B--2---:R-:W-:-:S03]  /*6b50*/  IMAD.U32 R119, RZ, RZ, UR15 ;  /* 0x0000000fff777e24 */ /* 0x004fc6000f8e00ff */
[----:B------:R-:W-:Y:S01]  /*6b60*/  IADD3.X R117, PT, PT, R123, UR36, RZ, P5, !PT ;  /* 0x000000247b757c10 */ /* 0x000fe2000affe4ff */
[----:B------:R-:W-:Y:S01]  /*6b70*/  IMAD.WIDE R4, R119, 0x4, R4 ;  /* 0x0000000477047825 */ /* 0x000fe200078e0204 */
[----:B------:R-:W-:Y:S01]  /*6b80*/  IADD3 R118, P5, PT, R132, UR37, RZ ;  /* 0x0000002584767c10 */ /* 0x000fe2000ffbe0ff */
[----:B------:R-:W-:Y:S01]  /*6b90*/  LDGSTS.E [R171+0x18074], desc[UR18][R8.64], P1 ;  /* 0x1807400008ab7fae */ /* 0x000fe200089a1012 */
[----:B-1----:R-:W-:Y:S02]  /*6ba0*/  IADD3 R122, P1, PT, R134, UR37, RZ ;  /* 0x00000025867a7c10 */ /* 0x002fe4000ff3e0ff */
[----:B------:R-:W-:Y:S01]  /*6bb0*/  IADD3.X R119, PT, PT, R133, UR38, RZ, P5, !PT ;  /* 0x0000002685777c10 */ /* 0x000fe2000affe4ff */
[----:B------:R-:W-:Y:S01]  /*6bc0*/  LDGSTS.E [R171+0x18078], desc[UR18][R6.64], P4 ;  /* 0x1807800006ab7fae */ /* 0x000fe2000a1a1012 */
[----:B------:R-:W-:Y:S02]  /*6bd0*/  IADD3.X R123, PT, PT, R135, UR38, RZ, P1, !PT ;  /* 0x00000026877b7c10 */ /* 0x000fe40008ffe4ff */
[----:B------:R-:W-:Y:S01]  /*6be0*/  IADD3 R126, P1, PT, R138, UR37, RZ ;  /* 0x000000258a7e7c10 */ /* 0x000fe2000ff3e0ff */
[----:B------:R-:W-:Y:S01]  /*6bf0*/  LDGSTS.E [R171+0x1807c], desc[UR18][R4.64], !P2 ;  /* 0x1807c00004ab7fae */ /* 0x000fe2000d1a1012 */
[----:B------:R-:W-:-:S02]  /*6c00*/  IADD3 R124, P2, PT, R136, UR37, RZ ;  /* 0x00000025887c7c10 */ /* 0x000fc4000ff5e0ff */
[----:B------:R-:W-:Y:S01]  /*6c10*/  IADD3.X R127, PT, PT, R139, UR38, RZ, P1, !PT ;  /* 0x000000268b7f7c10 */ /* 0x000fe20008ffe4ff */
[----:B------:R-:W0:Y:S01]  /*6c20*/  LDGDEPBAR ;  /* 0x00000000000079af */ /* 0x000e220000000000 */
[----:B------:R-:W-:Y:S02]  /*6c30*/  IADD3.X R125, PT, PT, R137, UR38, RZ, P2, !PT ;  /* 0x00000026897d7c10 */ /* 0x000fe400097fe4ff */
[----:B------:R-:W-:Y:S01]  /*6c40*/  IADD3 R128, P2, PT, R140, UR37, RZ ;  /* 0x000000258c807c10 */ /* 0x000fe2000ff5e0ff */
[----:B------:R1:W-:Y:S01]  /*6c50*/  LDGSTS.E [R237+0x8000], desc[UR18][R132.64], P3 ;  /* 0x0800000084ed7fae */ /* 0x0003e200099a1012 */
[----:B------:R-:W-:Y:S02]  /*6c60*/  IADD3 R130, P1, PT, R142, UR37, RZ ;  /* 0x000000258e827c10 */ /* 0x000fe4000ff3e0ff */
[----:B------:R-:W-:Y:S01]  /*6c70*/  IADD3.X R129, PT, PT, R141, UR38, RZ, P2, !PT ;  /* 0x000000268d817c10 */ /* 0x000fe200097fe4ff */
[----:B------:R2:W-:Y:S01]  /*6c80*/  LDGSTS.E [R237+0x8400], desc[UR18][R134.64], P3 ;  /* 0x0840000086ed7fae */ /* 0x0005e200099a1012 */
[----:B------:R-:W-:-:S02]  /*6c90*/  IADD3.X R131, PT, PT, R143, UR38, RZ, P1, !PT ;  /* 0x000000268f837c10 */ /* 0x000fc40008ffe4ff */
[----:B------:R-:W-:Y:S01]  /*6ca0*/  IADD3 R150, P4, PT, R20, UR37, RZ ;  /* 0x0000002514967c10 */ /* 0x000fe2000ff9e0ff */
[----:B------:R3:W-:Y:S01]  /*6cb0*/  LDGSTS.E [R237+0x8800], desc[UR18][R136.64], P3 ;  /* 0x0880000088ed7fae */ /* 0x0007e200099a1012 */
[----:B------:R-:W-:Y:S02]  /*6cc0*/  ISETP.NE.U32.AND P5, PT, RZ, UR22, PT ;  /* 0x00000016ff007c0c */ /* 0x000fe4000bfa5070 */
[----:B------:R-:W-:Y:S01]  /*6cd0*/  IADD3.X R151, PT, PT, R21, UR38, RZ, P4, !PT ;  /* 0x0000002615977c10 */ /* 0x000fe2000a7fe4ff */
[----:B------:R4:W-:Y:S01]  /*6ce0*/  LDGSTS.E [R237+0x8c00], desc[UR18][R138.64], P3 ;  /* 0x08c000008aed7fae */ /* 0x0009e200099a1012 */
[----:B-1----:R-:W-:Y:S02]  /*6cf0*/  IADD3 R132, P2, PT, R144, UR37, RZ ;  /* 0x0000002590847c10 */ /* 0x002fe4000ff5e0ff */
[----:B------:R-:W-:Y:S01]  /*6d00*/  IADD3 R158, P4, PT, R14, UR37, RZ ;  /* 0x000000250e9e7c10 */ /* 0x000fe2000ff9e0ff */
[----:B------:R1:W-:Y:S01]  /*6d10*/  LDGSTS.E [R237+0x9000], desc[UR18][R140.64], P3 ;  /* 0x090000008ced7fae */ /* 0x0003e200099a1012 */
[----:B--2---:R-:W-:-:S02]  /*6d20*/  IADD3 R134, P1, PT, R146, UR37, RZ ;  /* 0x0000002592867c10 */ /* 0x004fc4000ff3e0ff */
[----:B------:R-:W-:Y:S01]  /*6d30*/  IADD3.X R133, PT, PT, R145, UR38, RZ, P2, !PT ;  /* 0x0000002691857c10 */ /* 0x000fe200097fe4ff */
[----:B------:R2:W-:Y:S01]  /*6d40*/  LDGSTS.E [R237+0x9400], desc[UR18][R142.64], P3 ;  /* 0x094000008eed7fae */ /* 0x0005e200099a1012 */
[----:B------:R-:W-:Y:S02]  /*6d50*/  IADD3.X R135, PT, PT, R147, UR38, RZ, P1, !PT ;  /* 0x0000002693877c10 */ /* 0x000fe40008ffe4ff */
[----:B---3--:R-:W-:Y:S01]  /*6d60*/  IADD3 R136, P2, PT, R34, UR37, RZ ;  /* 0x0000002522887c10 */ /* 0x008fe2000ff5e0ff */
[----:B------:R3:W-:Y:S01]  /*6d70*/  LDGSTS.E [R237+0x9800], desc[UR18][R144.64], P3 ;  /* 0x0980000090ed7fae */ /* 0x0007e200099a1012 */
[----:B----4-:R-:W-:Y:S02]  /*6d80*/  IADD3 R138, P1, PT, R32, UR37, RZ ;  /* 0x00000025208a7c10 */ /* 0x010fe4000ff3e0ff */
[----:B------:R-:W-:Y:S01]  /*6d90*/  IADD3.X R137, PT, PT, R35, UR38, RZ, P2, !PT ;  /* 0x0000002623897c10 */ /* 0x000fe200097fe4ff */
[----:B------:R4:W-:Y:S01]  /*6da0*/  LDGSTS.E [R237+0x9c00], desc[UR18][R146.64], P3 ;  /* 0x09c0000092ed7fae */ /* 0x0009e200099a1012 */
[----:B------:R-:W-:-:S02]  /*6db0*/  IADD3.X R139, PT, PT, R33, UR38, RZ, P1, !PT ;  /* 0x00000026218b7c10 */ /* 0x000fc40008ffe4ff */
[----:B-1----:R-:W-:Y:S01]  /*6dc0*/  IADD3 R140, P2, PT, R30, UR37, RZ ;  /* 0x000000251e8c7c10 */ /* 0x002fe2000ff5e0ff */
[----:B------:R1:W-:Y:S01]  /*6dd0*/  LDGSTS.E [R237+0xa000], desc[UR18][R34.64], P3 ;  /* 0x0a00000022ed7fae */ /* 0x0003e200099a1012 */
[----:B--2---:R-:W-:Y:S02]  /*6de0*/  IADD3 R142, P1, PT, R28, UR37, RZ ;  /* 0x000000251c8e7c10 */ /* 0x004fe4000ff3e0ff */
[----:B------:R-:W-:Y:S01]  /*6df0*/  IADD3.X R141, PT, PT, R31, UR38, RZ, P2, !PT ;  /* 0x000000261f8d7c10 */ /* 0x000fe200097fe4ff */
[----:B------:R1:W-:Y:S01]  /*6e00*/  LDGSTS.E [R237+0xa400], desc[UR18][R32.64], P3 ;  /* 0x0a40000020ed7fae */ /* 0x0003e200099a1012 */
[----:B------:R-:W-:Y:S02]  /*6e10*/  IADD3.X R143, PT, PT, R29, UR38, RZ, P1, !PT ;  /* 0x000000261d8f7c10 */ /* 0x000fe40008ffe4ff */
[----:B---3--:R-:W-:Y:S01]  /*6e20*/  IADD3 R144, P2, PT, R26, UR37, RZ ;  /* 0x000000251a907c10 */ /* 0x008fe2000ff5e0ff */
[----:B------:R1:W-:Y:S01]  /*6e30*/  LDGSTS.E [R237+0xa800], desc[UR18][R30.64], P3 ;  /* 0x0a8000001eed7fae */ /* 0x0003e200099a1012 */
[----:B----4-:R-:W-:-:S02]  /*6e40*/  IADD3 R146, P1, PT, R24, UR37, RZ ;  /* 0x0000002518927c10 */ /* 0x010fc4000ff3e0ff */
[----:B------:R-:W-:Y:S01]  /*6e50*/  IADD3.X R145, PT, PT, R27, UR38, RZ, P2, !PT ;  /* 0x000000261b917c10 */ /* 0x000fe200097fe4ff */
[----:B------:R1:W-:Y:S01]  /*6e60*/  LDGSTS.E [R237+0xac00], desc[UR18][R28.64], P3 ;  /* 0x0ac000001ced7fae */ /* 0x0003e200099a1012 */
        /* <DEDUP_REMOVED lines=9> */
[----:B------:R-:W-:Y:S02]  /*6f00*/  IADD3 R156, P1, PT, R12, UR37, RZ ;  /* 0x000000250c9c7c10 */ /* 0x000fe4000ff3e0ff */
[----:B------:R-:W-:Y:S01]  /*6f10*/  IADD3.X R159, PT, PT, R15, UR38, RZ, P4, !PT ;  /* 0x000000260f9f7c10 */ /* 0x000fe2000a7fe4ff */
[----:B------:R1:W-:Y:S01]  /*6f20*/  LDGSTS.E [R237+0xbc00], desc[UR18][R20.64], P3 ;  /* 0x0bc0000014ed7fae */ /* 0x0003e200099a1012 */
[----:B------:R-:W-:Y:S01]  /*6f30*/  IADD3 R166, P4, PT, R4, UR21, RZ ;  /* 0x0000001504a67c10 */ /* 0x000fe2000ff9e0ff */
[----:B------:R-:W-:Y:S01]  /*6f40*/  VIADD R4, R168, 0xffffff9f ;  /* 0xffffff9fa8047836 */ /* 0x000fe20000000000 */
        /* <DEDUP_REMOVED lines=8> */
[----:B------:R-:W-:Y:S01]  /*6fd0*/  VIADD R5, R168, 0xffffff9e ;  /* 0xffffff9ea8057836 */ /* 0x000fe20000000000 */
[----:B------:R-:W-:Y:S02]  /*6fe0*/  ISETP.LT.OR P0, PT, R172, 0x20, P5 ;  /* 0x00000020ac00780c */ /* 0x000fe40002f01670 */
[----:B------:R1:W-:Y:S01]  /*6ff0*/  LDGSTS.E [R239+0x8e00], desc[UR18][R14.64], P3 ;  /* 0x08e000000eef7fae */ /* 0x0003e200099a1012 */
[----:B------:R-:W-:-:S02]  /*7000*/  IADD3.X R161, PT, PT, R17, UR36, RZ, P1, !PT ;  /* 0x0000002411a17c10 */ /* 0x000fc40008ffe4ff */
[----:B------:R-:W-:Y:S01]  /*7010*/  IADD3.X R163, PT, PT, R9, UR36, RZ, P2, !PT ;  /* 0x0000002409a37c10 */ /* 0x000fe200097fe4ff */
[----:B------:R1:W-:Y:S01]  /*7020*/  LDGSTS.E [R239+0x9200], desc[UR18][R40.64], P3 ;  /* 0x0920000028ef7fae */ /* 0x0003e200099a1012 */
[----:B------:R-:W-:Y:S02]  /*7030*/  ISETP.GE.U32.AND P1, PT, R4, 0x7fffff80, PT ;  /* 0x7fffff800400780c */ /* 0x000fe40003f26070 */
[----:B------:R-:W-:Y:S01]  /*7040*/  P2R R4, PR, RZ, 0x1 ;  /* 0x00000001ff047803 */ /* 0x000fe20000000000 */
[----:B------:R1:W-:Y:S01]  /*7050*/  LDGSTS.E [R239+0x9600], desc[UR18][R42.64], P3 ;  /* 0x096000002aef7fae */ /* 0x0003e200099a1012 */
[----:B------:R-:W-:Y:S02]  /*7060*/  ISETP.GE.U32.AND P2, PT, R5, 0x7fffff7f, PT ;  /* 0x7fffff7f0500780c */ /* 0x000fe40003f46070 */
[----:B------:R-:W-:Y:S01]  /*7070*/  ISETP.NE.AND P0, PT, R176, RZ, PT ;  /* 0x000000ffb000720c */ /* 0x000fe20003f05270 */
[----:B------:R1:W-:Y:S04]  /*7080*/  LDGSTS.E [R239+0x9a00], desc[UR18][R44.64], P3 ;  /* 0x09a000002cef7fae */ /* 0x0003e800099a1012 */
        /* <DEDUP_REMOVED lines=8> */
[----:B------:R1:W-:Y:S01]  /*7110*/  LDGSTS.E [R239+0xbe00], desc[UR18][R120.64], P3 ;  /* 0x0be0000078ef7fae */ /* 0x0003e200099a1012 */
[----:B------:R-:W-:Y:S01]  /*7120*/  IADD3 R164, P3, PT, R6, UR21, RZ ;  /* 0x0000001506a47c10 */ /* 0x000fe2000ff7e0ff */
[----:B------:R-:W-:-:S02]  /*7130*/  VIADD R6, R168, 0xffffff9d ;  /* 0xffffff9da8067836 */ /* 0x000fc40000000000 */
[----:B------:R-:W0:Y:S01]  /*7140*/  LDGDEPBAR ;  /* 0x00000000000079af */ /* 0x000e220000000000 */
[----:B------:R-:W-:Y:S01]  /*7150*/  IADD3.X R165, PT, PT, R7, UR36, RZ, P3, !PT ;  /* 0x0000002407a57c10 */ /* 0x000fe20009ffe4ff */
[----:B------:R-:W-:Y:S01]  /*7160*/  VIADD R7, R168, 0xffffff9c ;  /* 0xffffff9ca8077836 */ /* 0x000fe20000000000 */
[----:B------:R-:W-:-:S04]  /*7170*/  ISETP.GE.U32.AND P3, PT, R6, 0x7fffff7e, PT ;  /* 0x7fffff7e0600780c */ /* 0x000fc80003f66070 */
[----:B------:R-:W-:Y:S01]  /*7180*/  ISETP.GE.U32.AND P4, PT, R7, 0x7fffff7d, PT ;  /* 0x7fffff7d0700780c */ /* 0x000fe20003f86070 */
[----:B------:R-:W-:-:S04]  /*7190*/  DEPBAR.LE SB0, 0x4 ;  /* 0x000081000000791a */ /* 0x000fc80000000000 */
[----:B------:R-:W-:Y:S06]  /*71a0*/  BAR.SYNC.DEFER_BLOCKING 0x0 ;  /* 0x0000000000007b1d */ /* 0x000fec0000010000 */
[----:B-1----:R-:W-:Y:S05]  /*71b0*/  @!P6 BRA `(.L_x_6) ;  /* 0x000000000024e947 */ /* 0x002fea0003800000 */
[----:B------:R-:W-:Y:S04]  /*71c0*/  LDS.128 R4, [R171+0x10000] ;  /* 0x01000000ab047984 */ /* 0x000fe80000000c00 */
[----:B------:R-:W-:Y:S04]  /*71d0*/  LDS.128 R8, [R171+0x10010] ;  /* 0x01001000ab087984 */ /* 0x000fe80000000c00 */
[----:B------:R-:W-:Y:S04]  /*71e0*/  LDS.128 R12, [R171+0x10020] ;  /* 0x01002000ab0c7984 */ /* 0x000fe80000000c00 */
[----:B------:R-:W-:Y:S04]  /*71f0*/  LDS.128 R16, [R171+0x10030] ;  /* 0x01003000ab107984 */ /* 0x000fe80000000c00 */
[----:B------:R-:W-:Y:S04]  /*7200*/  LDS.128 R20, [R171+0x10040] ;  /* 0x01004000ab147984 */ /* 0x000fe80000000c00 */
[----:B------:R-:W-:Y:S04]  /*7210*/  LDS.128 R24, [R171+0x10050] ;  /* 0x01005000ab187984 */ /* 0x000fe80000000c00 */
[----:B------:R-:W-:Y:S04]  /*7220*/  LDS.128 R28, [R171+0x10060] ;  /* 0x01006000ab1c7984 */ /* 0x000fe80000000c00 */
[----:B------:R-:W1:Y:S02]  /*7230*/  LDS.128 R32, [R171+0x10070] ;  /* 0x01007000ab207984 */ /* 0x000e640000000c00 */
[----:B-1----:R1:W-:Y:S02]  /*7240*/  STTM.x32 tmem[UR13+0x80], R4 ;  /* 0x00008004000079ed */ /* 0x0023e400082c000d */
.L_x_6:
[----:B------:R-:W-:Y:S01]  /*7250*/  ISETP.LT.OR P6, PT, R172, 0x20, P5 ;  /* 0x00000020ac00780c */ /* 0x000fe20002fc1670 */
[----:B------:R-:W2:Y:S02]  /*7260*/  FENCE.VIEW.ASYNC.T ;  /* 0x00000000000073c6 */ /* 0x000ea40000000200 */
[----:B--2---:R-:W-:Y:S10]  /*7270*/  BAR.SYNC.DEFER_BLOCKING 0x0 ;  /* 0x0000000000007b1d */ /* 0x004ff40000010000 */
[----:B------:R-:W-:Y:S05]  /*7280*/  @P6 BRA `(.L_x_7) ;  /* 0x0000000000706947 */ /* 0x000fea0003800000 */
[----:B------:R-:W-:Y:S01]  /*7290*/  USHF.R.U32.HI UR6, URZ, 0x4, UR12 ;  /* 0x00000004ff067899 */ /* 0x000fe2000801160c */
[----:B------:R-:W-:Y:S01]  /*72a0*/  UMOV UR4, URZ ;  /* 0x000000ff00047c82 */ /* 0x000fe20008000000 */
[----:B------:R-:W-:Y:S02]  /*72b0*/  UIADD3 UR72, UPT, UPT, UR17, 0x88, URZ ;  /* 0x0000008811487890 */ /* 0x000fe4000fffe0ff */
[----:B------:R-:W-:Y:S02]  /*72c0*/  USGXT.U32 UR6, UR6, 0xe ;  /* 0x0000000e0606789a */ /* 0x000fe40008000000 */
[----:B------:R-:W-:Y:S02]  /*72d0*/  UIADD3 UR73, UPT, UPT, UR17, 0x90, URZ ;  /* 0x0000009011497890 */ /* 0x000fe4000fffe0ff */
[----:B------:R-:W-:Y:S02]  /*72e0*/  UIADD3 UR22, UP1, UPT, UR6, 0x2, URZ ;  /* 0x0000000206167890 */ /* 0x000fe4000ff3e0ff */
[----:B------:R-:W-:-:S02]  /*72f0*/  UIADD3 UR74, UPT, UPT, UR17, 0x98, URZ ;  /* 0x00000098114a7890 */ /* 0x000fc4000fffe0ff */
[----:B------:R-:W-:Y:S01]  /*7300*/  UIADD3.X UR23, UPT, UPT, UR4, 0x40004040, URZ, UP1, !UPT ;  /* 0x4000404004177890 */ /* 0x000fe20008ffe4ff */
[----:B------:R-:W-:Y:S01]  /*7310*/  UMOV UR24, 0x0 ;  /* 0x0000000000187882 */ /* 0x000fe20000000000 */
[----:B------:R-:W-:Y:S02]  /*7320*/  UMOV UR25, 0x8200910 ;  /* 0x0820091000197882 */ /* 0x000fe40000000000 */
[----:B------:R-:W-:Y:S02]  /*7330*/  UIADD3.64 UR28, UPT, UPT, UR22, 0x2, URZ ;  /* 0x00000002161c7897 */ /* 0x000fe4000fffe0ff */
[----:B------:R-:W-:Y:S01]  /*7340*/  UIADD3.64 UR30, UPT, UPT, UR22, 0x4, URZ ;  /* 0x00000004161e7897 */ /* 0x000fe2000fffe0ff */
[----:B------:R-:W-:Y:S01]  /*7350*/  UMOV UR7, 0x40004040 ;  /* 0x4000404000077882 */ /* 0x000fe20000000000 */
[----:B------:R-:W-:Y:S01]  /*7360*/  UMOV UR26, 0x0 ;  /* 0x00000000001a7882 */ /* 0x000fe20000000000 */
[----:B------:R-:W-:Y:S01]  /*7370*/  UMOV UR27, 0x8200910 ;  /* 0x08200910001b7882 */ /* 0x000fe20000000000 */
[----:B------:R-:W-:Y:S01]  /*7380*/  UMOV UR32, 0x0 ;  /* 0x0000000000207882 */ /* 0x000fe20000000000 */
[----:B------:R-:W-:Y:S01]  /*7390*/  UMOV UR33, 0x8200910 ;  /* 0x0820091000217882 */ /* 0x000fe20000000000 */
[----:B------:R-:W-:Y:S01]  /*73a0*/  UMOV UR4, UR14 ;  /* 0x0000000e00047c82 */ /* 0x000fe20008000000 */
[----:B------:R-:W-:Y:S01]  /*73b0*/  UMOV UR5, URZ ;  /* 0x000000ff00057c82 */ /* 0x000fe20008000000 */
[----:B------:R2:W-:Y:S01]  /*73c0*/  UTCHMMA tmem[UR39], gdesc[UR6], tmem[UR17], tmem[UR24], idesc[UR25], !UPT ;  /* 0x00ff1806270079ea */ /* 0x0005e2000f800011 */
[----:B------:R-:W-:Y:S01]  /*73d0*/  UMOV UR34, 0x0 ;  /* 0x0000000000227882 */ /* 0x000fe20000000000 */
[----:B------:R-:W-:Y:S01]  /*73e0*/  UMOV UR35, 0x8200910 ;  /* 0x0820091000237882 */ /* 0x000fe20000000000 */
[----:B------:R2:W-:Y:S01]  /*73f0*/  UTCHMMA tmem[UR72], gdesc[UR22], tmem[UR17], tmem[UR26], idesc[UR27], UPT ;  /* 0x00ff1a16480079ea */ /* 0x0005e2000b800011 */
[----:B------:R-:W-:Y:S01]  /*7400*/  UMOV UR4, UR4 ;  /* 0x0000000400047c82 */ /* 0x000fe20008000000 */
[----:B------:R2:W-:Y:S01]  /*7410*/  UTCHMMA tmem[UR73], gdesc[UR28], tmem[UR17], tmem[UR32], idesc[UR33], UPT ;  /* 0x00ff201c490079ea */ /* 0x0005e2000b800011 */
[----:B------:R2:W-:Y:S01]  /*7420*/  UTCHMMA tmem[UR74], gdesc[UR30], tmem[UR17], tmem[UR34], idesc[UR35], UPT ;  /* 0x00ff221e4a0079ea */ /* 0x0005e2000b800011 */
[----:B------:R2:W-:Y:S01]  /*7430*/  UTCBAR [UR4], URZ ;  /* 0x000000ff040073e9 */ /* 0x0005e200080000ff */
[----:B------:R-:W-:Y:S01]  /*7440*/  NOP ;  /* 0x0000000000007918 */ /* 0x000fe20000000000 */
.L_x_7:
[----:B------:R-:W-:Y:S01]  /*7450*/  BAR.SYNC.DEFER_BLOCKING 0x0 ;  /* 0x0000000000007b1d */ /* 0x000fe20000010000 */
[C---:B-1----:R-:W-:Y:S02]  /*7460*/  VIADD R4, R168.reuse, 0xffffff9a ;  /* 0xffffff9aa8047836 */ /* 0x042fe40000000000 */
[C---:B------:R-:W-:Y:S02]  /*7470*/  VIADD R5, R168.reuse, 0xffffff99 ;  /* 0xffffff99a8057836 */ /* 0x040fe40000000000 */
[C---:B------:R-:W-:Y:S01]  /*7480*/  VIADD R13, R168.reuse, 0xffffff86 ;  /* 0xffffff86a80d7836 */ /* 0x040fe20000000000 */
[----:B--2---:R-:W-:Y:S01]  /*7490*/  UMOV UR4, URZ ;  /* 0x000000ff00047c82 */ /* 0x004fe20008000000 */
[C---:B------:R-:W-:Y:S02]  /*74a0*/  VIADD R11, R168.reuse, 0xffffff87 ;  /* 0xffffff87a80b7836 */ /* 0x040fe40000000000 */
[C---:B------:R-:W-:Y:S02]  /*74b0*/  VIADD R17, R168.reuse, 0xffffff83 ;  /* 0xffffff83a8117836 */ /* 0x040fe40000000000 */
[----:B------:R-:W-:-:S02]  /*74c0*/  VIADD R14, R168, 0xffffff82 ;  /* 0xffffff82a80e7836 */ /* 0x000fc40000000000 */
[C---:B------:R-:W-:Y:S02]  /*74d0*/  VIADD R15, R168.reuse, 0xffffff94 ;  /* 0xffffff94a80f7836 */ /* 0x040fe40000000000 */
[----:B------:R-:W-:Y:S01]  /*74e0*/  VIADD R19, R168, 0xffffff8f ;  /* 0xffffff8fa8137836 */ /* 0x000fe20000000000 */
[----:B------:R-:W-:Y:S01]  /*74f0*/  @!PT LDS RZ, [RZ] ;  /* 0x00000000fffff984 */ /* 0x000fe20000000800 */
[----:B------:R-:W-:Y:S01]  /*7500*/  @!PT LDS RZ, [RZ] ;  /* 0x00000000fffff984 */ /* 0x000fe20000000800 */
[----:B------:R-:W-:Y:S01]  /*7510*/  @!PT LDS RZ, [RZ] ;  /* 0x00000000fffff984 */ /* 0x000fe20000000800 */
[----:B------:R1:W-:Y:S01]  /*7520*/  LDGSTS.E [R171+0x10000], desc[UR18][R62.64], !P1 ;  /* 0x100000003eab7fae */ /* 0x0003e2000c9a1012 */
[----:B------:R-:W-:-:S03]  /*7530*/  ISETP.GE.U32.AND P1, PT, R178, 0x7fffff7c, PT ;  /* 0x7fffff7cb200780c */ /* 0x000fc60003f26070 */
[----:B------:R1:W-:Y:S01]  /*7540*/  LDGSTS.E [R171+0x10004], desc[UR18][R64.64], !P2 ;  /* 0x1000400040ab7fae */ /* 0x0003e2000d1a1012 */
[----:B------:R-:W-:Y:S01]  /*7550*/  ISETP.GE.U32.AND P2, PT, R4, 0x7fffff7b, PT ;  /* 0x7fffff7b0400780c */ /* 0x000fe20003f46070 */
[C---:B------:R-:W-:Y:S02]  /*7560*/  VIADD R4, R168.reuse, 0xffffff98 ;  /* 0xffffff98a8047836 */ /* 0x040fe40000000000 */
[----:B------:R1:W-:Y:S01]  /*7570*/  LDGSTS.E [R171+0x10008], desc[UR18][R66.64], !P3 ;  /* 0x1000800042ab7fae */ /* 0x0003e2000d9a1012 */
[----:B------:R-:W-:Y:S01]  /*7580*/  ISETP.GE.U32.AND P3, PT, R5, 0x7fffff7a, PT ;  /* 0x7fffff7a0500780c */ /* 0x000fe20003f66070 */
[----:B------:R-:W-:Y:S02]  /*7590*/  VIADD R5, R168, 0xffffff97 ;  /* 0xffffff97a8057836 */ /* 0x000fe40000000000 */
[----:B------:R1:W-:Y:S01]  /*75a0*/  LDGSTS.E [R171+0x1000c], desc[UR18][R68.64], !P4 ;  /* 0x1000c00044ab7fae */ /* 0x0003e2000e1a1012 */
[----:B------:R-:W-:Y:S01]  /*75b0*/  ISETP.GE.U32.AND P4, PT, R4, 0x7fffff79, PT ;  /* 0x7fffff790400780c */ /* 0x000fe20003f86070 */
[----:B------:R-:W-:-:S02]  /*75c0*/  VIADD R4, R168, 0xffffff96 ;  /* 0xffffff96a8047836 */ /* 0x000fc40000000000 */
[----:B------:R1:W-:Y:S01]  /*75d0*/  LDGSTS.E [R171+0x10010], desc[UR18][R70.64], !P1 ;  /* 0x1001000046ab7fae */ /* 0x0003e2000c9a1012 */
[----:B------:R-:W-:Y:S01]  /*75e0*/  ISETP.GE.U32.AND P1, PT, R5, 0x7fffff78, PT ;  /* 0x7fffff780500780c */ /* 0x000fe20003f26070 */
[----:B------:R-:W-:Y:S02]  /*75f0*/  VIADD R5, R168, 0xffffff95 ;  /* 0xffffff95a8057836 */ /* 0x000fe40000000000 */
[----:B------:R1:W-:Y:S01]  /*7600*/  LDGSTS.E [R171+0x10014], desc[UR18][R72.64], !P2 ;  /* 0x1001400048ab7fae */ /* 0x0003e2000d1a1012 */
[----:B------:R-:W-:Y:S01]  /*7610*/  ISETP.GE.U32.AND P2, PT, R4, 0x7fffff77, PT ;  /* 0x7fffff770400780c */ /* 0x000fe20003f46070 */
[C---:B------:R-:W-:Y:S02]  /*7620*/  VIADD R4, R168.reuse, 0xffffff8d ;  /* 0xffffff8da8047836 */ /* 0x040fe40000000000 */
[----:B------:R1:W-:Y:S01]  /*7630*/  LDGSTS.E [R171+0x10018], desc[UR18][R74.64], !P3 ;  /* 0x100180004aab7fae */ /* 0x0003e2000d9a1012 */
[----:B------:R-:W-:Y:S01]  /*7640*/  ISETP.GE.U32.AND P3, PT, R5, 0x7fffff76, PT ;  /* 0x7fffff760500780c */ /* 0x000fe20003f66070 */
[----:B------:R-:W-:-:S02]  /*7650*/  VIADD R5, R168, 0xffffff8c ;  /* 0xffffff8ca8057836 */ /* 0x000fc40000000000 */
[----:B------:R1:W-:Y:S03]  /*7660*/  LDGSTS.E [R171+0x1001c], desc[UR18][R76.64], !P4 ;  /* 0x1001c0004cab7fae */ /* 0x0003e6000e1a1012 */
[----:B------:R-:W-:Y:S01]  /*7670*/  ISETP.GE.U32.AND P4, PT, R5, 0x7fffff6d, PT ;  /* 0x7fffff6d0500780c */ /* 0x000fe20003f86070 */
[----:B------:R1:W-:Y:S01]  /*7680*/  LDGSTS.E [R171+0x10020], desc[UR18][R78.64], !P1 ;  /* 0x100200004eab7fae */ /* 0x0003e2000c9a1012 */
[----:B------:R-:W-:Y:S01]  /*7690*/  ISETP.GE.U32.AND P1, PT, R4, 0x7fffff6e, PT ;  /* 0x7fffff6e0400780c */ /* 0x000fe20003f26070 */
[C---:B------:R-:W-:Y:S01]  /*76a0*/  VIADD R4, R168.reuse, 0xffffff8e ;  /* 0xffffff8ea8047836 */ /* 0x040fe20000000000 */
[----:B------:R-:W-:Y:S01]  /*76b0*/  SEL R7, RZ, 0x1, P4 ;  /* 0x00000001ff077807 */ /* 0x000fe20002000000 */
[----:B------:R-:W-:Y:S01]  /*76c0*/  VIADD R5, R168, 0xffffff88 ;  /* 0xffffff88a8057836 */ /* 0x000fe20000000000 */
[----:B------:R1:W-:Y:S01]  /*76d0*/  LDGSTS.E [R171+0x10024], desc[UR18][R80.64], !P2 ;  /* 0x1002400050ab7fae */ /* 0x0003e2000d1a1012 */
[----:B------:R-:W-:-:S02]  /*76e0*/  SEL R8, RZ, 0x1fffe, P1 ;  /* 0x0001fffeff087807 */ /* 0x000fc40000800000 */
[----:B------:R-:W-:Y:S01]  /*76f0*/  ISETP.GE.U32.AND P6, PT, R4, 0x7fffff6f, PT ;  /* 0x7fffff6f0400780c */ /* 0x000fe20003fc6070 */
[C---:B------:R-:W-:Y:S01]  /*7700*/  VIADD R4, R168.reuse, 0xffffff89 ;  /* 0xffffff89a8047836 */ /* 0x040fe20000000000 */
[----:B------:R-:W-:Y:S01]  /*7710*/  ISETP.GE.U32.AND P2, PT, R5, 0x7fffff69, PT ;  /* 0x7fffff690500780c */ /* 0x000fe20003f46070 */
[----:B------:R-:W-:Y:S01]  /*7720*/  VIADD R5, R168, 0xffffff8a ;  /* 0xffffff8aa8057836 */ /* 0x000fe20000000000 */
[----:B------:R-:W-:Y:S01]  /*7730*/  SEL R6, RZ, 0x4, P6 ;  /* 0x00000004ff067807 */ /* 0x000fe20003000000 */
[----:B------:R-:W-:Y:S01]  /*7740*/  IMAD.IADD R7, R7, 0x1, R8 ;  /* 0x0000000107077824 */ /* 0x000fe200078e0208 */
[----:B------:R-:W-:Y:S01]  /*7750*/  ISETP.GE.U32.AND P4, PT, R4, 0x7fffff6a, PT ;  /* 0x7fffff6a0400780c */ /* 0x000fe20003f86070 */
[C---:B------:R-:W-:Y:S01]  /*7760*/  VIADD R4, R168.reuse, 0xffffff8b ;  /* 0xffffff8ba8047836 */ /* 0x040fe20000000000 */
[----:B------:R-:W-:Y:S01]  /*7770*/  ISETP.GE.U32.AND P1, PT, R5, 0x7fffff6b, PT ;  /* 0x7fffff6b0500780c */ /* 0x000fe20003f26070 */
[C---:B------:R-:W-:Y:S01]  /*7780*/  VIADD R5, R168.reuse, 0xffffff84 ;  /* 0xffffff84a8057836 */ /* 0x040fe20000000000 */
[----:B------:R-:W-:Y:S01]  /*7790*/  SEL R12, RZ, 0x1fffe, P4 ;  /* 0x0001fffeff0c7807 */ /* 0x000fe20002000000 */
[----:B------:R-:W-:Y:S01]  /*77a0*/  VIADD R8, R168, 0xffffff93 ;  /* 0xffffff93a8087836 */ /* 0x000fe20000000000 */
[----:B------:R-:W-:Y:S01]  /*77b0*/  ISETP.GE.U32.AND P6, PT, R4, 0x7fffff6c, PT ;  /* 0x7fffff6c0400780c */ /* 0x000fe20003fc6070 */
[----:B------:R-:W-:Y:S01]  /*77c0*/  VIADD R4, R168, 0xffffff85 ;  /* 0xffffff85a8047836 */ /* 0x000fe20000000000 */
[----:B------:R-:W-:Y:S01]  /*77d0*/  SEL R9, RZ, 0x1, P2 ;  /* 0x00000001ff097807 */ /* 0x000fe20001000000 */
[----:B------:R1:W-:Y:S01]  /*77e0*/  LDGSTS.E [R171+0x10028], desc[UR18][R82.64], !P3 ;  /* 0x1002800052ab7fae */ /* 0x0003e2000d9a1012 */
[----:B------:R-:W-:-:S02]  /*77f0*/  ISETP.GE.U32.AND P2, PT, R5, 0x7fffff65, PT ;  /* 0x7fffff650500780c */ /* 0x000fc40003f46070 */
[----:B------:R-:W-:Y:S01]  /*7800*/  ISETP.GE.U32.AND P4, PT, R4, 0x7fffff66, PT ;  /* 0x7fffff660400780c */ /* 0x000fe20003f86070 */
[----:B------:R-:W-:Y:S01]  /*7810*/  VIADD R4, R168, 0xffffff81 ;  /* 0xffffff81a8047836 */ /* 0x000fe20000000000 */
[----:B------:R-:W-:Y:S01]  /*7820*/  SEL R5, RZ, 0x4, P1 ;  /* 0x00000004ff057807 */ /* 0x000fe20000800000 */
[----:B------:R-:W-:Y:S01]  /*7830*/  IMAD.IADD R9, R9, 0x1, R12 ;  /* 0x0000000109097824 */ /* 0x000fe200078e020c */
[----:B------:R-:W-:Y:S02]  /*7840*/  ISETP.GE.U32.AND P1, PT, R13, 0x7fffff67, PT ;  /* 0x7fffff670d00780c */ /* 0x000fe40003f26070 */
        /* <DEDUP_REMOVED lines=8> */
[----:B------:R-:W-:Y:S02]  /*78d0*/  ISETP.GE.U32.AND P2, PT, R17, 0x7fffff64, PT ;  /* 0x7fffff641100780c */ /* 0x000fe40003f46070 */
[----:B------:R-:W-:-:S02]  /*78e0*/  SEL R17, RZ, 0x1, P1 ;  /* 0x00000001ff117807 */ /* 0x000fc40000800000 */
[----:B------:R-:W-:Y:S02]  /*78f0*/  SEL R16, RZ, 0x1fffe, P4 ;  /* 0x0001fffeff107807 */ /* 0x000fe40002000000 */
[----:B------:R-:W-:Y:S01]  /*7900*/  ISETP.GE.U32.AND P4, PT, R14, 0x7fffff63, PT ;  /* 0x7fffff630e00780c */ /* 0x000fe20003f86070 */
[----:B------:R-:W-:Y:S01]  /*7910*/  IMAD.IADD R17, R17, 0x1, R18 ;  /* 0x0000000111117824 */ /* 0x000fe200078e0212 */
[----:B------:R-:W-:Y:S01]  /*7920*/  SEL R14, RZ, 0x7fff8, P6 ;  /* 0x0007fff8ff0e7807 */ /* 0x000fe20003000000 */
[----:B------:R-:W-:Y:S01]  /*7930*/  IMAD.IADD R13, R13, 0x1, R16 ;  /* 0x000000010d0d7824 */ /* 0x000fe200078e0210 */
[----:B------:R-:W-:Y:S02]  /*7940*/  LOP3.LUT R9, R9, 0x3, RZ, 0xc0, !PT ;  /* 0x0000000309097812 */ /* 0x000fe400078ec0ff */
[----:B------:R-:W-:Y:S02]  /*7950*/  ISETP.GE.U32.AND P6, PT, R15, 0x7fffff75, PT ;  /* 0x7fffff750f00780c */ /* 0x000fe40003fc6070 */
[----:B------:R-:W-:-:S02]  /*7960*/  SEL R15, RZ, 0x4, P4 ;  /* 0x00000004ff0f7807 */ /* 0x000fc40002000000 */
[----:B------:R-:W-:Y:S02]  /*7970*/  SEL R12, RZ, 0x7fff8, P2 ;  /* 0x0007fff8ff0c7807 */ /* 0x000fe40001000000 */
[----:B------:R-:W-:Y:S02]  /*7980*/  LOP3.LUT R17, R17, 0x3, RZ, 0xc0, !PT ;  /* 0x0000000311117812 */ /* 0x000fe400078ec0ff */
[----:B------:R-:W-:Y:S02]  /*7990*/  IADD3 R9, PT, PT, R9, R10, R5 ;  /* 0x0000000a09097210 */ /* 0x000fe40007ffe005 */
[----:B------:R-:W-:Y:S02]  /*79a0*/  ISETP.GE.U32.AND P2, PT, R19, 0x7fffff70, PT ;  /* 0x7fffff701300780c */ /* 0x000fe40003f46070 */
[----:B------:R-:W-:Y:S01]  /*79b0*/  LOP3.LUT R13, R13, 0x3, RZ, 0xc0, !PT ;  /* 0x000000030d0d7812 */ /* 0x000fe200078ec0ff */
[----:B------:R-:W-:Y:S01]  /*79c0*/  IMAD.SHL.U32 R9, R9, 0x100, RZ ;  /* 0x0000010009097824 */ /* 0x000fe200078e00ff */
[----:B------:R-:W-:Y:S01]  /*79d0*/  IADD3 R12, PT, PT, R17, R12, R15 ;  /* 0x0000000c110c7210 */ /* 0x000fe20007ffe00f */
[----:B------:R1:W-:Y:S01]  /*79e0*/  LDGSTS.E [R171+0x1002c], desc[UR18][R84.64], !P6 ;  /* 0x1002c00054ab7fae */ /* 0x0003e2000f1a1012 */
[----:B------:R-:W-:-:S02]  /*79f0*/  SEL R5, RZ, 0x7fff8, P2 ;  /* 0x0007fff8ff057807 */ /* 0x000fc40001000000 */
[----:B------:R-:W-:Y:S02]  /*7a00*/  LOP3.LUT R7, R7, 0x3, RZ, 0xc0, !PT ;  /* 0x0000000307077812 */ /* 0x000fe400078ec0ff */
[----:B------:R-:W-:Y:S02]  /*7a10*/  IADD3 R11, PT, PT, R13, R14, R11 ;  /* 0x0000000e0d0b7210 */ /* 0x000fe40007ffe00b */
[----:B------:R-:W-:Y:S02]  /*7a20*/  LOP3.LUT R12, R12, 0xf, RZ, 0xc0, !PT ;  /* 0x0000000f0c0c7812 */ /* 0x000fe400078ec0ff */
[----:B------:R-:W-:Y:S01]  /*7a30*/  IADD3 R5, PT, PT, R7, R5, R6 ;  /* 0x0000000507057210 */ /* 0x000fe20007ffe006 */
[----:B------:R-:W-:Y:S01]  /*7a40*/  VIADD R7, R168, 0xffffff92 ;  /* 0xffffff92a8077836 */ /* 0x000fe20000000000 */
[----:B------:R-:W-:Y:S01]  /*7a50*/  LOP3.LUT R6, R9, 0xf00, RZ, 0xe2, !PT ;  /* 0x00000f0009067812 */ /* 0x000fe200078ee2ff */
[----:B------:R-:W-:Y:S01]  /*7a60*/  IMAD R11, R11, 0x10, R12 ;  /* 0x000000100b0b7824 */ /* 0x000fe200078e020c */
[----:B------:R-:W-:-:S02]  /*7a70*/  ISETP.GE.U32.AND P2, PT, R8, 0x7fffff74, PT ;  /* 0x7fffff740800780c */ /* 0x000fc40003f46070 */
[----:B------:R-:W-:Y:S01]  /*7a80*/  ISETP.GE.U32.AND P4, PT, R7, 0x7fffff73, PT ;  /* 0x7fffff730700780c */ /* 0x000fe20003f86070 */
[----:B------:R-:W-:Y:S01]  /*7a90*/  IMAD R6, R5, 0x1000, R6 ;  /* 0x0000100005067824 */ /* 0x000fe200078e0206 */
[----:B------:R-:W-:Y:S01]  /*7aa0*/  LOP3.LUT R11, R11, 0xff, RZ, 0xc0, !PT ;  /* 0x000000ff0b0b7812 */ /* 0x000fe200078ec0ff */
[C---:B------:R-:W-:Y:S02]  /*7ab0*/  VIADD R5, R168.reuse, 0xffffff91 ;  /* 0xffffff91a8057836 */ /* 0x040fe40000000000 */
[----:B------:R-:W-:Y:S02]  /*7ac0*/  VIADD R168, R168, 0xffffff90 ;  /* 0xffffff90a8a87836 */ /* 0x000fe40000000000 */
[----:B------:R-:W-:Y:S01]  /*7ad0*/  IMAD.IADD R6, R6, 0x1, R11 ;  /* 0x0000000106067824 */ /* 0x000fe200078e020b */
[----:B------:R-:W-:Y:S02]  /*7ae0*/  ISETP.GE.U32.AND P3, PT, R5, 0x7fffff72, PT ;  /* 0x7fffff720500780c */ /* 0x000fe40003f66070 */
[----:B------:R-:W-:Y:S01]  /*7af0*/  ISETP.GE.U32.AND P6, PT, R168, 0x7fffff71, PT ;  /* 0x7fffff71a800780c */ /* 0x000fe20003fc6070 */
[----:B------:R1:W-:Y:S01]  /*7b00*/  LDGSTS.E [R171+0x10030], desc[UR18][R86.64], !P2 ;  /* 0x1003000056ab7fae */ /* 0x0003e2000d1a1012 */
[----:B------:R-:W-:-:S02]  /*7b10*/  LOP3.LUT R5, R6, 0xffff, RZ, 0xc0, !PT ;  /* 0x0000ffff06057812 */ /* 0x000fc400078ec0ff */
[----:B------:R-:W-:Y:S01]  /*7b20*/  IADD3 R6, P2, PT, R40, UR37, RZ ;  /* 0x0000002528067c10 */ /* 0x000fe2000ff5e0ff */
[----:B------:R1:W-:Y:S01]  /*7b30*/  LDGSTS.E [R171+0x10034], desc[UR18][R88.64], !P4 ;  /* 0x1003400058ab7fae */ /* 0x0003e2000e1a1012 */
[--C-:B------:R-:W-:Y:S02]  /*7b40*/  SHF.R.U32.HI R8, RZ, 0xf, R5.reuse ;  /* 0x0000000fff087819 */ /* 0x100fe40000011605 */
[----:B------:R-:W-:Y:S02]  /*7b50*/  SHF.R.U32.HI R9, RZ, 0xe, R5 ;  /* 0x0000000eff097819 */ /* 0x000fe40000011605 */
[----:B------:R-:W-:Y:S01]  /*7b60*/  IADD3.X R7, PT, PT, R41, UR38, RZ, P2, !PT ;  /* 0x0000002629077c10 */ /* 0x000fe200097fe4ff */
[----:B------:R1:W-:Y:S01]  /*7b70*/  LDGSTS.E [R171+0x10038], desc[UR18][R90.64], !P3 ;  /* 0x100380005aab7fae */ /* 0x0003e2000d9a1012 */
[----:B------:R-:W-:Y:S02]  /*7b80*/  LOP3.LUT P2, RZ, R8, 0x1, RZ, 0xc0, !PT ;  /* 0x0000000108ff7812 */ /* 0x000fe4000784c0ff */
[----:B------:R-:W-:Y:S01]  /*7b90*/  LOP3.LUT P4, RZ, R9, 0x1, RZ, 0xc0, !PT ;  /* 0x0000000109ff7812 */ /* 0x000fe2000788c0ff */
[----:B------:R1:W-:Y:S01]  /*7ba0*/  LDGSTS.E [R171+0x1003c], desc[UR18][R92.64], !P6 ;  /* 0x1003c0005cab7fae */ /* 0x0003e2000f1a1012 */
[----:B------:R-:W-:-:S02]  /*7bb0*/  IADD3 R10, P3, PT, R44, UR37, RZ ;  /* 0x000000252c0a7c10 */ /* 0x000fc4000ff7e0ff */
[--C-:B------:R-:W-:Y:S02]  /*7bc0*/  SHF.R.U32.HI R13, RZ, 0xd, R5.reuse ;  /* 0x0000000dff0d7819 */ /* 0x100fe40000011605 */
[----:B------:R-:W-:Y:S02]  /*7bd0*/  IADD3.X R11, PT, PT, R45, UR38, RZ, P3, !PT ;  /* 0x000000262d0b7c10 */ /* 0x000fe40009ffe4ff */
[----:B------:R-:W-:Y:S02]  /*7be0*/  LOP3.LUT P3, RZ, R13, 0x1, RZ, 0xc0, !PT ;  /* 0x000000010dff7812 */ /* 0x000fe4000786c0ff */
[--C-:B------:R-:W-:Y:S01]  /*7bf0*/  SHF.R.U32.HI R14, RZ, 0xc, R5.reuse ;  /* 0x0000000cff0e7819 */ /* 0x100fe20000011605 */
[----:B------:R1:W-:Y:S01]  /*7c00*/  LDGSTS.E [R171+0x10040], desc[UR18][R94.64], P2 ;  /* 0x100400005eab7fae */ /* 0x0003e200091a1012 */
[----:B------:R-:W-:Y:S02]  /*7c10*/  SHF.R.U32.HI R15, RZ, 0xb, R5 ;  /* 0x0000000bff0f7819 */ /* 0x000fe40000011605 */
[----:B------:R-:W-:Y:S01]  /*7c20*/  LOP3.LUT P2, RZ, R14, 0x1, RZ, 0xc0, !PT ;  /* 0x000000010eff7812 */ /* 0x000fe2000784c0ff */
[----:B------:R1:W-:Y:S01]  /*7c30*/  LDGSTS.E [R171+0x10044], desc[UR18][R96.64], P4 ;  /* 0x1004400060ab7fae */ /* 0x0003e2000a1a1012 */
[----:B------:R-:W-:-:S02]  /*7c40*/  LOP3.LUT P4, RZ, R15, 0x1, RZ, 0xc0, !PT ;  /* 0x000000010fff7812 */ /* 0x000fc4000788c0ff */
[--C-:B------:R-:W-:Y:S02]  /*7c50*/  SHF.R.U32.HI R15, RZ, 0xa, R5.reuse ;  /* 0x0000000aff0f7819 */ /* 0x100fe40000011605 */
[--C-:B------:R-:W-:Y:S01]  /*7c60*/  SHF.R.U32.HI R16, RZ, 0x9, R5.reuse ;  /* 0x00000009ff107819 */ /* 0x100fe20000011605 */
[----:B------:R1:W-:Y:S01]  /*7c70*/  LDGSTS.E [R171+0x10048], desc[UR18][R98.64], P3 ;  /* 0x1004800062ab7fae */ /* 0x0003e200099a1012 */
[----:B------:R-:W-:Y:S02]  /*7c80*/  LOP3.LUT P3, RZ, R15, 0x1, RZ, 0xc0, !PT ;  /* 0x000000010fff7812 */ /* 0x000fe4000786c0ff */
[--C-:B------:R-:W-:Y:S02]  /*7c90*/  SHF.R.U32.HI R17, RZ, 0x7, R5.reuse ;  /* 0x00000007ff117819 */ /* 0x100fe40000011605 */
[----:B------:R-:W-:Y:S01]  /*7ca0*/  SHF.R.U32.HI R18, RZ, 0x6, R5 ;  /* 0x00000006ff127819 */ /* 0x000fe20000011605 */
[----:B------:R1:W-:Y:S01]  /*7cb0*/  LDGSTS.E [R171+0x1004c], desc[UR18][R100.64], P2 ;  /* 0x1004c00064ab7fae */ /* 0x0003e200091a1012 */
[----:B------:R-:W-:-:S02]  /*7cc0*/  LOP3.LUT P2, RZ, R16, 0x1, RZ, 0xc0, !PT ;  /* 0x0000000110ff7812 */ /* 0x000fc4000784c0ff */
[--C-:B------:R-:W-:Y:S01]  /*7cd0*/  SHF.R.U32.HI R16, RZ, 0x8, R5.reuse ;  /* 0x00000008ff107819 */ /* 0x100fe20000011605 */
[----:B------:R1:W-:Y:S01]  /*7ce0*/  LDGSTS.E [R171+0x10050], desc[UR18][R102.64], P4 ;  /* 0x1005000066ab7fae */ /* 0x0003e2000a1a1012 */
[--C-:B------:R-:W-:Y:S02]  /*7cf0*/  SHF.R.U32.HI R19, RZ, 0x5, R5.reuse ;  /* 0x00000005ff137819 */ /* 0x100fe40000011605 */
[----:B------:R-:W-:Y:S01]  /*7d00*/  LOP3.LUT P4, RZ, R16, 0x1, RZ, 0xc0, !PT ;  /* 0x0000000110ff7812 */ /* 0x000fe2000788c0ff */
[----:B------:R1:W-:Y:S01]  /*7d10*/  LDGSTS.E [R171+0x10054], desc[UR18][R104.64], P3 ;  /* 0x1005400068ab7fae */ /* 0x0003e200099a1012 */
[----:B------:R-:W-:Y:S02]  /*7d20*/  LOP3.LUT P3, RZ, R17, 0x1, RZ, 0xc0, !PT ;  /* 0x0000000111ff7812 */ /* 0x000fe4000786c0ff */
[--C-:B------:R-:W-:Y:S02]  /*7d30*/  SHF.R.U32.HI R23, RZ, 0x4, R5.reuse ;  /* 0x00000004ff177819 */ /* 0x100fe40000011605 */
[----:B------:R-:W-:Y:S01]  /*7d40*/  SHF.R.U32.HI R24, RZ, 0x3, R5 ;  /* 0x00000003ff187819 */ /* 0x000fe20000011605 */
[----:B------:R1:W-:Y:S01]  /*7d50*/  LDGSTS.E [R171+0x10058], desc[UR18][R106.64], P2 ;  /* 0x100580006aab7fae */ /* 0x0003e200091a1012 */
[----:B------:R-:W-:-:S02]  /*7d60*/  LOP3.LUT P2, RZ, R18, 0x1, RZ, 0xc0, !PT ;  /* 0x0000000112ff7812 */ /* 0x000fc4000784c0ff */
[----:B------:R-:W-:-:S03]  /*7d70*/  IADD3 R8, P6, PT, R42, UR37, RZ ;  /* 0x000000252a087c10 */ /* 0x000fc6000ffde0ff */
[----:B------:R1:W-:Y:S01]  /*7d80*/  LDGSTS.E [R171+0x1005c], desc[UR18][R108.64], P4 ;  /* 0x1005c0006cab7fae */ /* 0x0003e2000a1a1012 */
[----:B------:R-:W-:Y:S02]  /*7d90*/  LOP3.LUT P4, RZ, R19, 0x1, RZ, 0xc0, !PT ;  /* 0x0000000113ff7812 */ /* 0x000fe4000788c0ff */
[----:B------:R-:W-:Y:S01]  /*7da0*/  IADD3.X R9, PT, PT, R43, UR38, RZ, P6, !PT ;  /* 0x000000262b097c10 */ /* 0x000fe2000b7fe4ff */
[----:B------:R1:W-:Y:S01]  /*7db0*/  LDGSTS.E [R171+0x10060], desc[UR18][R110.64], P3 ;  /* 0x100600006eab7fae */ /* 0x0003e200099a1012 */
[----:B------:R-:W-:Y:S02]  /*7dc0*/  IADD3 R20, P3, PT, R54, UR37, RZ ;  /* 0x0000002536147c10 */ /* 0x000fe4000ff7e0ff */
[----:B------:R-:W-:Y:S01]  /*7dd0*/  IADD3 R12, P6, PT, R46, UR37, RZ ;  /* 0x000000252e0c7c10 */ /* 0x000fe2000ffde0ff */
[----:B------:R1:W-:Y:S01]  /*7de0*/  LDGSTS.E [R171+0x10064], desc[UR18][R112.64], P2 ;  /* 0x1006400070ab7fae */ /* 0x0003e200091a1012 */
[----:B------:R-:W-:Y:S02]  /*7df0*/  IADD3.X R21, PT, PT, R55, UR38, RZ, P3, !PT ;  /* 0x0000002637157c10 */ /* 0x000fe40009ffe4ff */
[----:B------:R-:W-:-:S02]  /*7e00*/  LOP3.LUT P3, RZ, R23, 0x1, RZ, 0xc0, !PT ;  /* 0x0000000117ff7812 */ /* 0x000fc4000786c0ff */
[----:B------:R-:W-:Y:S01]  /*7e10*/  ISETP.GE.AND P2, PT, R3, R174, PT ;  /* 0x000000ae0300720c */ /* 0x000fe20003f46270 */
[----:B------:R1:W-:Y:S01]  /*7e20*/  LDGSTS.E [R171+0x10068], desc[UR18][R114.64], P4 ;  /* 0x1006800072ab7fae */ /* 0x0003e2000a1a1012 */
[----:B------:R-:W-:Y:S02]  /*7e30*/  ISETP.GT.AND P4, PT, R172, 0x7f, PT ;  /* 0x0000007fac00780c */ /* 0x000fe40003f84270 */
[----:B------:R-:W-:Y:S02]  /*7e40*/  SEL R25, RZ, 0x4, P2 ;  /* 0x00000004ff197807 */ /* 0x000fe40001000000 */
[----:B------:R-:W-:Y:S02]  /*7e50*/  LOP3.LUT P2, RZ, R24, 0x1, RZ, 0xc0, !PT ;  /* 0x0000000118ff7812 */ /* 0x000fe4000784c0ff */
[----:B------:R-:W-:Y:S02]  /*7e60*/  SEL R28, R25, RZ, P4 ;  /* 0x000000ff191c7207 */ /* 0x000fe40002000000 */
[----:B------:R-:W-:Y:S01]  /*7e70*/  SHF.R.U32.HI R25, RZ, 0x2, R5 ;  /* 0x00000002ff197819 */ /* 0x000fe20000011605 */
[----:B------:R1:W-:Y:S01]  /*7e80*/  LDGSTS.E [R171+0x1006c], desc[UR18][R116.64], P3 ;  /* 0x1006c00074ab7fae */ /* 0x0003e200099a1012 */
[----:B------:R-:W-:-:S02]  /*7e90*/  IADD3 R24, P3, PT, R58, UR37, RZ ;  /* 0x000000253a187c10 */ /* 0x000fc4000ff7e0ff */
[----:B------:R-:W-:Y:S02]  /*7ea0*/  SHF.R.U32.HI R5, RZ, 0x1, R5 ;  /* 0x00000001ff057819 */ /* 0x000fe40000011605 */
[----:B------:R-:W-:Y:S02]  /*7eb0*/  LOP3.LUT P4, RZ, R25, 0x1, RZ, 0xc0, !PT ;  /* 0x0000000119ff7812 */ /* 0x000fe4000788c0ff */
[----:B------:R-:W-:Y:S01]  /*7ec0*/  IADD3.X R25, PT, PT, R59, UR38, RZ, P3, !PT ;  /* 0x000000263b197c10 */ /* 0x000fe20009ffe4ff */
[----:B------:R1:W-:Y:S01]  /*7ed0*/  LDGSTS.E [R171+0x10070], desc[UR18][R160.64], P2 ;  /* 0x10070000a0ab7fae */ /* 0x0003e200091a1012 */
[----:B------:R-:W-:Y:S02]  /*7ee0*/  LOP3.LUT P3, RZ, R5, 0x1, RZ, 0xc0, !PT ;  /* 0x0000000105ff7812 */ /* 0x000fe4000786c0ff */
[----:B------:R-:W-:Y:S02]  /*7ef0*/  ISETP.NE.U32.AND P2, PT, R28, RZ, PT ;  /* 0x000000ff1c00720c */ /* 0x000fe40003f45070 */
[----:B------:R-:W-:-:S02]  /*7f00*/  IADD3.X R13, PT, PT, R47, UR38, RZ, P6, !PT ;  /* 0x000000262f0d7c10 */ /* 0x000fc4000b7fe4ff */
[----:B------:R-:W-:-:S03]  /*7f10*/  IADD3 R14, P6, PT, R48, UR37, RZ ;  /* 0x00000025300e7c10 */ /* 0x000fc6000ffde0ff */
[----:B------:R1:W-:Y:S01]  /*7f20*/  LDGSTS.E [R171+0x10074], desc[UR18][R162.64], P4 ;  /* 0x10074000a2ab7fae */ /* 0x0003e2000a1a1012 */
[----:B------:R-:W-:Y:S02]  /*7f30*/  IADD3.X R15, PT, PT, R49, UR38, RZ, P6, !PT ;  /* 0x00000026310f7c10 */ /* 0x000fe4000b7fe4ff */
[----:B------:R-:W-:Y:S01]  /*7f40*/  IADD3 R16, P6, PT, R50, UR37, RZ ;  /* 0x0000002532107c10 */ /* 0x000fe2000ffde0ff */
[----:B------:R1:W-:Y:S03]  /*7f50*/  LDGSTS.E [R171+0x10078], desc[UR18][R164.64], P3 ;  /* 0x10078000a4ab7fae */ /* 0x0003e600099a1012 */
[----:B------:R-:W-:Y:S01]  /*7f60*/  IADD3.X R17, PT, PT, R51, UR38, RZ, P6, !PT ;  /* 0x0000002633117c10 */ /* 0x000fe2000b7fe4ff */
[----:B------:R1:W-:Y:S01]  /*7f70*/  LDGSTS.E [R171+0x1007c], desc[UR18][R166.64], !P1 ;  /* 0x1007c000a6ab7fae */ /* 0x0003e2000c9a1012 */
[----:B------:R-:W-:Y:S02]  /*7f80*/  IADD3 R18, P6, PT, R52, UR37, RZ ;  /* 0x0000002534127c10 */ /* 0x000fe4000ffde0ff */
[----:B------:R-:W-:Y:S01]  /*7f90*/  ISETP.GE.AND P1, PT, R172, 0x40, PT ;  /* 0x00000040ac00780c */ /* 0x000fe20003f26270 */
[----:B------:R-:W0:Y:S01]  /*7fa0*/  LDGDEPBAR ;  /* 0x00000000000079af */ /* 0x000e220000000000 */
[----:B------:R-:W-:-:S02]  /*7fb0*/  IADD3.X R19, PT, PT, R53, UR38, RZ, P6, !PT ;  /* 0x0000002635137c10 */ /* 0x000fc4000b7fe4ff */
[----:B------:R-:W-:Y:S01]  /*7fc0*/  IADD3 R22, P6, PT, R56, UR37, RZ ;  /* 0x0000002538167c10 */ /* 0x000fe2000ffde0ff */
[----:B------:R1:W-:Y:S03]  /*7fd0*/  LDGSTS.E [R237+0xc000], desc[UR18][R118.64], P2 ;  /* 0x0c00000076ed7fae */ /* 0x0003e600091a1012 */
[----:B------:R-:W-:Y:S01]  /*7fe0*/  IADD3.X R23, PT, PT, R57, UR38, RZ, P6, !PT ;  /* 0x0000002639177c10 */ /* 0x000fe2000b7fe4ff */
[----:B------:R1:W-:Y:S01]  /*7ff0*/  LDGSTS.E [R237+0xc400], desc[UR18][R122.64], P2 ;  /* 0x0c4000007aed7fae */ /* 0x0003e200091a1012 */
[----:B------:R-:W-:-:S03]  /*8000*/  IADD3 R26, P6, PT, R60, UR37, RZ ;  /* 0x000000253c1a7c10 */ /* 0x000fc6000ffde0ff */
[----:B------:R1:W-:Y:S01]  /*8010*/  LDGSTS.E [R237+0xc800], desc[UR18][R124.64], P2 ;  /* 0x0c8000007ced7fae */ /* 0x0003e200091a1012 */
[----:B------:R-:W-:Y:S02]  /*8020*/  IADD3.X R27, PT, PT, R61, UR38, RZ, P6, !PT ;  /* 0x000000263d1b7c10 */ /* 0x000fe4000b7fe4ff */
[----:B------:R-:W-:Y:S01]  /*8030*/  IADD3 R28, P6, PT, R120, UR37, RZ ;  /* 0x00000025781c7c10 */ /* 0x000fe2000ffde0ff */
[----:B------:R1:W-:Y:S03]  /*8040*/  LDGSTS.E [R237+0xcc00], desc[UR18][R126.64], P2 ;  /* 0x0cc000007eed7fae */ /* 0x0003e600091a1012 */
[----:B------:R-:W-:Y:S01]  /*8050*/  IADD3.X R29, PT, PT, R121, UR38, RZ, P6, !PT ;  /* 0x00000026791d7c10 */ /* 0x000fe2000b7fe4ff */
[----:B------:R1:W-:Y:S01]  /*8060*/  LDGSTS.E [R237+0xd000], desc[UR18][R128.64], P2 ;  /* 0x0d00000080ed7fae */ /* 0x0003e200091a1012 */
[----:B------:R-:W-:-:S03]  /*8070*/  ISETP.GE.AND P6, PT, R172, 0x20, PT ;  /* 0x00000020ac00780c */ /* 0x000fc60003fc6270 */
        /* <DEDUP_REMOVED lines=27> */
[----:B------:R-:W0:Y:S01]  /*8230*/  LDGDEPBAR ;  /* 0x00000000000079af */ /* 0x000e220000000000 */
[----:B------:R-:W-:Y:S05]  /*8240*/  @!P1 BRA `(.L_x_8) ;  /* 0x0000002c00289947 */ /* 0x000fea0003800000 */
[----:B-1----:R-:W-:Y:S01]  /*8250*/  SHF.R.S32.HI R6, RZ, 0x1f, R170 ;  /* 0x0000001fff067819 */ /* 0x002fe200000114aa */
[----:B------:R-:W-:Y:S01]  /*8260*/  IMAD.U32 R7, RZ, RZ, UR40 ;  /* 0x00000028ff077e24 */ /* 0x000fe2000f8e00ff */
[C---:B------:R-:W-:Y:S01]  /*8270*/  IADD3 R51, P2, PT, R170.reuse, R229, RZ ;  /* 0x000000e5aa337210 */ /* 0x040fe20007f5e0ff */
[----:B------:R-:W-:Y:S01]  /*8280*/  IMAD.U32 R9, RZ, RZ, UR41 ;  /* 0x00000029ff097e24 */ /* 0x000fe2000f8e00ff */
[C---:B------:R-:W-:Y:S01]  /*8290*/  IADD3 R45, P3, PT, R170.reuse, R235, RZ ;  /* 0x000000ebaa2d7210 */ /* 0x040fe20007f7e0ff */
[----:B------:R-:W-:Y:S01]  /*82a0*/  IMAD.U32 R11, RZ, RZ, UR42 ;  /* 0x0000002aff0b7e24 */ /* 0x000fe2000f8e00ff */
[-C--:B------:R-:W-:Y:S01]  /*82b0*/  LEA.HI.X.SX32 R50, R229, R6.reuse, 0x1, P2 ;  /* 0x00000006e5327211 */ /* 0x080fe200010f0eff */
[----:B------:R-:W-:Y:S01]  /*82c0*/  IMAD.U32 R13, RZ, RZ, UR67 ;  /* 0x00000043ff0d7e24 */ /* 0x000fe2000f8e00ff */
[C---:B------:R-:W-:Y:S01]  /*82d0*/  IADD3 R59, P2, PT, R170.reuse, R221, RZ ;  /* 0x000000ddaa3b7210 */ /* 0x040fe20007f5e0ff */
[----:B------:R-:W-:Y:S01]  /*82e0*/  IMAD.U32 R15, RZ, RZ, UR20 ;  /* 0x00000014ff0f7e24 */ /* 0x000fe2000f8e00ff */
[C---:B------:R-:W-:Y:S01]  /*82f0*/  IADD3 R47, P4, PT, R170.reuse, R233, RZ ;  /* 0x000000e9aa2f7210 */ /* 0x040fe20007f9e0ff */
[----:B------:R-:W-:Y:S01]  /*8300*/  ULEA UR10, UP1, UR70, UR10, 0x4 ;  /* 0x0000000a460a7291 */ /* 0x000fe2000f8220ff */
[-C--:B------:R-:W-:Y:S01]  /*8310*/  LEA.HI.X.SX32 R58, R221, R6.reuse, 0x1, P2 ;  /* 0x00000006dd3a7211 */ /* 0x080fe200010f0eff */
[----:B------:R-:W-:Y:S01]  /*8320*/  IMAD.MOV.U32 R42, RZ, RZ, R4 ;  /* 0x000000ffff2a7224 */ /* 0x000fe200078e0004 */
[C---:B------:R-:W-:Y:S01]  /*8330*/  IADD3 R67, P2, PT, R170.reuse, R213, RZ ;  /* 0x000000d5aa437210 */ /* 0x040fe20007f5e0ff */
[----:B------:R-:W-:Y:S01]  /*8340*/  IMAD.MOV.U32 R4, RZ, RZ, RZ ;  /* 0x000000ffff047224 */ /* 0x000fe200078e00ff */
[-C--:B------:R-:W-:Y:S01]  /*8350*/  LEA.HI.X.SX32 R44, R235, R6.reuse, 0x1, P3 ;  /* 0x00000006eb2c7211 */ /* 0x080fe200018f0eff */
[----:B------:R-:W-:Y:S01]  /*8360*/  ULEA.HI.X UR70, UR70, UR11, UR71, 0x4, UP1 ;  /* 0x0000000b46467291 */ /* 0x000fe200088f2447 */
[-C--:B------:R-:W-:Y:S01]  /*8370*/  LEA.HI.X.SX32 R46, R233, R6.reuse, 0x1, P4 ;  /* 0x00000006e92e7211 */ /* 0x080fe200020f0eff */
[----:B------:R-:W-:Y:S01]  /*8380*/  UMOV UR5, URZ ;  /* 0x000000ff00057c82 */ /* 0x000fe20008000000 */
[C---:B------:R-:W-:Y:S01]  /*8390*/  IADD3 R53, P3, PT, R170.reuse, R227, RZ ;  /* 0x000000e3aa357210 */ /* 0x040fe20007f7e0ff */
[----:B------:R-:W-:Y:S01]  /*83a0*/  UMOV UR11, 0x1 ;  /* 0x00000001000b7882 */ /* 0x000fe20000000000 */
[C---:B------:R-:W-:Y:S01]  /*83b0*/  IADD3 R55, P4, PT, R170.reuse, R225, RZ ;  /* 0x000000e1aa377210 */ /* 0x040fe20007f9e0ff */
[----:B------:R-:W-:Y:S01]  /*83c0*/  UMOV UR6, URZ ;  /* 0x000000ff00067c82 */ /* 0x000fe20008000000 */
[----:B------:R-:W-:Y:S01]  /*83d0*/  LEA.HI.X.SX32 R66, R213, R6, 0x1, P2 ;  /* 0x00000006d5427211 */ /* 0x000fe200010f0eff */
[----:B------:R-:W-:Y:S01]  /*83e0*/  UMOV UR7, URZ ;  /* 0x000000ff00077c82 */ /* 0x000fe20008000000 */
[----:B------:R-:W-:-:S02]  /*83f0*/  IADD3 R75, P2, PT, R170, R205, RZ ;  /* 0x000000cdaa4b7210 */ /* 0x000fc40007f5e0ff */
[-C--:B------:R-:W-:Y:S02]  /*8400*/  LEA.HI.X.SX32 R52, R227, R6.reuse, 0x1, P3 ;  /* 0x00000006e3347211 */ /* 0x080fe400018f0eff */
[-C--:B------:R-:W-:Y:S02]  /*8410*/  LEA.HI.X.SX32 R54, R225, R6.reuse, 0x1, P4 ;  /* 0x00000006e1367211 */ /* 0x080fe400020f0eff */
[C---:B------:R-:W-:Y:S02]  /*8420*/  IADD3 R61, P3, PT, R170.reuse, R219, RZ ;  /* 0x000000dbaa3d7210 */ /* 0x040fe40007f7e0ff */
[C---:B------:R-:W-:Y:S02]  /*8430*/  IADD3 R63, P4, PT, R170.reuse, R217, RZ ;  /* 0x000000d9aa3f7210 */ /* 0x040fe40007f9e0ff */
[----:B------:R-:W-:Y:S02]  /*8440*/  LEA.HI.X.SX32 R74, R205, R6, 0x1, P2 ;  /* 0x00000006cd4a7211 */ /* 0x000fe400010f0eff */
        /* <DEDUP_REMOVED lines=22> */
[----:B------:R-:W-:Y:S02]  /*85b0*/  IADD3 R95, P4, PT, R170, R185, RZ ;  /* 0x000000b9aa5f7210 */ /* 0x000fe40007f9e0ff */
[----:B------:R-:W-:Y:S02]  /*85c0*/  LEA.HI.X.SX32 R106, R173, R6, 0x1, P2 ;  /* 0x00000006ad6a7211 */ /* 0x000fe400010f0eff */
[----:B------:R-:W-:-:S02]  /*85d0*/  SHF.R.S32.HI R40, RZ, 0x1f, R169 ;  /* 0x0000001fff287819 */ /* 0x000fc400000114a9 */
[----:B------:R-:W-:Y:S02]  /*85e0*/  IADD3 R109, P2, PT, R169, UR40, RZ ;  /* 0x00000028a96d7c10 */ /* 0x000fe4000ff5e0ff */
[-C--:B------:R-:W-:Y:S02]  /*85f0*/  LEA.HI.X.SX32 R92, R187, R6.reuse, 0x1, P3 ;  /* 0x00000006bb5c7211 */ /* 0x080fe400018f0eff */
[----:B------:R-:W-:Y:S02]  /*8600*/  LEA.HI.X.SX32 R94, R185, R6, 0x1, P4 ;  /* 0x00000006b95e7211 */ /* 0x000fe400020f0eff */
[C---:B------:R-:W-:Y:S02]  /*8610*/  IADD3 R101, P3, PT, R170.reuse, R179, RZ ;  /* 0x000000b3aa657210 */ /* 0x040fe40007f7e0ff */
[----:B------:R-:W-:Y:S02]  /*8620*/  IADD3 R103, P4, PT, R170, R177, RZ ;  /* 0x000000b1aa677210 */ /* 0x000fe40007f9e0ff */
[----:B------:R-:W-:Y:S01]  /*8630*/  LEA.HI.X.SX32 R108, R7, R40, 0x1, P2 ;  /* 0x00000028076c7211 */ /* 0x000fe200010f0eff */
[----:B------:R-:W-:Y:S01]  /*8640*/  IMAD.U32 R7, RZ, RZ, UR43 ;  /* 0x0000002bff077e24 */ /* 0x000fe2000f8e00ff */
[----:B------:R-:W-:-:S02]  /*8650*/  LEA.HI.X.SX32 R100, R179, R6, 0x1, P3 ;  /* 0x00000006b3647211 */ /* 0x000fc400018f0eff */
[----:B------:R-:W-:Y:S02]  /*8660*/  LEA.HI.X.SX32 R102, R177, R6, 0x1, P4 ;  /* 0x00000006b1667211 */ /* 0x000fe400020f0eff */
[C---:B------:R-:W-:Y:S02]  /*8670*/  IADD3 R115, P2, PT, R169.reuse, UR43, RZ ;  /* 0x0000002ba9737c10 */ /* 0x040fe4000ff5e0ff */
[C---:B------:R-:W-:Y:S02]  /*8680*/  IADD3 R111, P4, PT, R169.reuse, UR41, RZ ;  /* 0x00000029a96f7c10 */ /* 0x040fe4000ff9e0ff */
[----:B------:R-:W-:Y:S02]  /*8690*/  IADD3 R113, P3, PT, R169, UR42, RZ ;  /* 0x0000002aa9717c10 */ /* 0x000fe4000ff7e0ff */
[-C--:B------:R-:W-:Y:S01]  /*86a0*/  LEA.HI.X.SX32 R114, R7, R40.reuse, 0x1, P2 ;  /* 0x0000002807727211 */ /* 0x080fe200010f0eff */
[----:B------:R-:W-:Y:S01]  /*86b0*/  IMAD.U32 R7, RZ, RZ, UR46 ;  /* 0x0000002eff077e24 */ /* 0x000fe2000f8e00ff */
[-C--:B------:R-:W-:Y:S01]  /*86c0*/  LEA.HI.X.SX32 R110, R9, R40.reuse, 0x1, P4 ;  /* 0x00000028096e7211 */ /* 0x080fe200020f0eff */
[----:B------:R-:W-:Y:S01]  /*86d0*/  IMAD.U32 R9, RZ, RZ, UR44 ;  /* 0x0000002cff097e24 */ /* 0x000fe2000f8e00ff */
[----:B------:R-:W-:Y:S01]  /*86e0*/  LEA.HI.X.SX32 R112, R11, R40, 0x1, P3 ;  /* 0x000000280b707211 */ /* 0x000fe200018f0eff */
[----:B------:R-:W-:Y:S01]  /*86f0*/  IMAD.U32 R11, RZ, RZ, UR45 ;  /* 0x0000002dff0b7e24 */ /* 0x000fe2000f8e00ff */
[----:B------:R-:W-:-:S02]  /*8700*/  IADD3 R121, P2, PT, R169, UR46, RZ ;  /* 0x0000002ea9797c10 */ /* 0x000fc4000ff5e0ff */
        /* <DEDUP_REMOVED lines=11> */
[----:B------:R-:W-:Y:S02]  /*87c0*/  IADD3 R49, P1, PT, R170, R231, RZ ;  /* 0x000000e7aa317210 */ /* 0x000fe40007f3e0ff */
        /* <DEDUP_REMOVED lines=9> */
[----:B------:R-:W-:Y:S02]  /*8860*/  LEA.HI.X.SX32 R48, R231, R6, 0x1, P1 ;  /* 0x00000006e7307211 */ /* 0x000fe400008f0eff */
        /* <DEDUP_REMOVED lines=8> */
[----:B------:R-:W-:Y:S02]  /*88f0*/  LEA.HI.X.SX32 R56, R223, R6, 0x1, P1 ;  /* 0x00000006df387211 */ /* 0x000fe400008f0eff */
        /* <DEDUP_REMOVED lines=9> */
[----:B------:R-:W-:-:S02]  /*8990*/  LEA.HI.X.SX32 R64, R215, R6, 0x1, P1 ;  /* 0x00000006d7407211 */ /* 0x000fc400008f0eff */
[C---:B------:R-:W-:Y:S02]  /*89a0*/  IADD3 R145, P2, PT, R169.reuse, UR58, RZ ;  /* 0x0000003aa9917c10 */ /* 0x040fe4000ff5e0ff */
[----:B------:R-:W-:Y:S02]  /*89b0*/  IADD3 R73, P1, PT, R170, R207, RZ ;  /* 0x000000cfaa497210 */ /* 0x000fe40007f3e0ff */
[C---:B------:R-:W-:Y:S02]  /*89c0*/  IADD3 R141, P4, PT, R169.reuse, UR56, RZ ;  /* 0x00000038a98d7c10 */ /* 0x040fe4000ff9e0ff */
[----:B------:R-:W-:Y:S02]  /*89d0*/  IADD3 R143, P3, PT, R169, UR57, RZ ;  /* 0x00000039a98f7c10 */ /* 0x000fe4000ff7e0ff */
[----:B------:R-:W-:Y:S01]  /*89e0*/  LEA.HI.X.SX32 R144, R7, R40, 0x1, P2 ;  /* 0x0000002807907211 */ /* 0x000fe200010f0eff */
[----:B------:R-:W-:Y:S01]  /*89f0*/  IMAD.U32 R7, RZ, RZ, UR61 ;  /* 0x0000003dff077e24 */ /* 0x000fe2000f8e00ff */
[----:B------:R-:W-:-:S02]  /*8a00*/  LEA.HI.X.SX32 R72, R207, R6, 0x1, P1 ;  /* 0x00000006cf487211 */ /* 0x000fc400008f0eff */
[-C--:B------:R-:W-:Y:S01]  /*8a10*/  LEA.HI.X.SX32 R140, R9, R40.reuse, 0x1, P4 ;  /* 0x00000028098c7211 */ /* 0x080fe200020f0eff */
[----:B------:R-:W-:Y:S01]  /*8a20*/  IMAD.U32 R9, RZ, RZ, UR59 ;  /* 0x0000003bff097e24 */ /* 0x000fe2000f8e00ff */
[----:B------:R-:W-:Y:S01]  /*8a30*/  LEA.HI.X.SX32 R142, R11, R40, 0x1, P3 ;  /* 0x000000280b8e7211 */ /* 0x000fe200018f0eff */
[----:B------:R-:W-:Y:S01]  /*8a40*/  IMAD.U32 R11, RZ, RZ, UR60 ;  /* 0x0000003cff0b7e24 */ /* 0x000fe2000f8e00ff */
[----:B------:R-:W-:Y:S02]  /*8a50*/  IADD3 R81, P1, PT, R170, R199, RZ ;  /* 0x000000c7aa517210 */ /* 0x000fe40007f3e0ff */
[C---:B------:R-:W-:Y:S02]  /*8a60*/  IADD3 R151, P2, PT, R169.reuse, UR61, RZ ;  /* 0x0000003da9977c10 */ /* 0x040fe4000ff5e0ff */
[C---:B------:R-:W-:Y:S02]  /*8a70*/  IADD3 R147, P4, PT, R169.reuse, UR59, RZ ;  /* 0x0000003ba9937c10 */ /* 0x040fe4000ff9e0ff */
[----:B------:R-:W-:-:S02]  /*8a80*/  IADD3 R149, P3, PT, R169, UR60, RZ ;  /* 0x0000003ca9957c10 */ /* 0x000fc4000ff7e0ff */
[----:B------:R-:W-:Y:S02]  /*8a90*/  LEA.HI.X.SX32 R80, R199, R6, 0x1, P1 ;  /* 0x00000006c7507211 */ /* 0x000fe400008f0eff */
[-C--:B------:R-:W-:Y:S01]  /*8aa0*/  LEA.HI.X.SX32 R150, R7, R40.reuse, 0x1, P2 ;  /* 0x0000002807967211 */ /* 0x080fe200010f0eff */
[----:B------:R-:W-:Y:S01]  /*8ab0*/  IMAD.U32 R7, RZ, RZ, UR64 ;  /* 0x00000040ff077e24 */ /* 0x000fe2000f8e00ff */
[----:B------:R-:W-:Y:S02]  /*8ac0*/  IADD3 R89, P1, PT, R170, R191, RZ ;  /* 0x000000bfaa597210 */ /* 0x000fe40007f3e0ff */
        /* <DEDUP_REMOVED lines=9> */
[-C--:B------:R-:W-:Y:S02]  /*8b60*/  LEA.HI.X.SX32 R156, R7, R40.reuse, 0x1, P2 ;  /* 0x00000028079c7211 */ /* 0x080fe400010f0eff */
[-C--:B------:R-:W-:Y:S01]  /*8b70*/  LEA.HI.X.SX32 R152, R9, R40.reuse, 0x1, P4 ;  /* 0x0000002809987211 */ /* 0x080fe200020f0eff */
[----:B------:R-:W-:Y:S01]  /*8b80*/  IMAD.U32 R9, RZ, RZ, UR65 ;  /* 0x00000041ff097e24 */ /* 0x000fe2000f8e00ff */
[----:B------:R-:W-:Y:S01]  /*8b90*/  LEA.HI.X.SX32 R154, R11, R40, 0x1, P3 ;  /* 0x000000280b9a7211 */ /* 0x000fe200018f0eff */
[----:B------:R-:W-:Y:S01]  /*8ba0*/  IMAD.U32 R11, RZ, RZ, UR66 ;  /* 0x00000042ff0b7e24 */ /* 0x000fe2000f8e00ff */
[----:B------:R-:W-:-:S02]  /*8bb0*/  SHF.R.S32.HI R7, RZ, 0x1f, R172 ;  /* 0x0000001fff077819 */ /* 0x000fc400000114ac */
[C---:B------:R-:W-:Y:S02]  /*8bc0*/  IADD3 R159, P4, PT, R169.reuse, UR65, RZ ;  /* 0x00000041a99f7c10 */ /* 0x040fe4000ff9e0ff */
[----:B------:R-:W-:Y:S02]  /*8bd0*/  IADD3 R161, P3, PT, R169, UR66, RZ ;  /* 0x00000042a9a17c10 */ /* 0x000fe4000ff7e0ff */
[----:B------:R-:W-:Y:S02]  /*8be0*/  LEA.HI.X.SX32 R96, R183, R6, 0x1, P1 ;  /* 0x00000006b7607211 */ /* 0x000fe400008f0eff */
[----:B------:R-:W-:Y:S01]  /*8bf0*/  IADD3 R105, P1, PT, R170, R175, RZ ;  /* 0x000000afaa697210 */ /* 0x000fe20007f3e0ff */
[----:B------:R-:W-:Y:S01]  /*8c00*/  IMAD.MOV.U32 R170, RZ, RZ, RZ ;  /* 0x000000ffffaa7224 */ /* 0x000fe200078e00ff */
[----:B------:R-:W-:Y:S02]  /*8c10*/  LEA.HI R172, R7, R172, RZ, 0x5 ;  /* 0x000000ac07ac7211 */ /* 0x000fe400078f28ff */
[-C--:B------:R-:W-:Y:S01]  /*8c20*/  LEA.HI.X.SX32 R158, R9, R40.reuse, 0x1, P4 ;  /* 0x00000028099e7211 */ /* 0x080fe200020f0eff */
[----:B------:R-:W-:Y:S01]  /*8c30*/  IMAD.U32 R9, RZ, RZ, UR68 ;  /* 0x00000044ff097e24 */ /* 0x000fe2000f8e00ff */
[----:B------:R-:W-:Y:S01]  /*8c40*/  LEA.HI.X.SX32 R160, R11, R40, 0x1, P3 ;  /* 0x000000280ba07211 */ /* 0x000fe200018f0eff */
[----:B------:R-:W-:Y:S01]  /*8c50*/  IMAD.U32 R11, RZ, RZ, UR69 ;  /* 0x00000045ff0b7e24 */ /* 0x000fe2000f8e00ff */
[----:B------:R-:W-:-:S02]  /*8c60*/  LEA.HI.X.SX32 R104, R175, R6, 0x1, P1 ;  /* 0x00000006af687211 */ /* 0x000fc400008f0eff */
[C---:B------:R-:W-:Y:S02]  /*8c70*/  IADD3 R163, P2, PT, R169.reuse, UR67, RZ ;  /* 0x00000043a9a37c10 */ /* 0x040fe4000ff5e0ff */
[C---:B------:R-:W-:Y:S02]  /*8c80*/  IADD3 R165, P4, PT, R169.reuse, UR68, RZ ;  /* 0x00000044a9a57c10 */ /* 0x040fe4000ff9e0ff */
[C---:B------:R-:W-:Y:S02]  /*8c90*/  IADD3 R167, P3, PT, R169.reuse, UR69, RZ ;  /* 0x00000045a9a77c10 */ /* 0x040fe4000ff7e0ff */
[----:B------:R-:W-:Y:S02]  /*8ca0*/  SHF.R.S32.HI R172, RZ, 0x5, R172 ;  /* 0x00000005ffac7819 */ /* 0x000fe400000114ac */
[----:B------:R-:W-:Y:S01]  /*8cb0*/  IADD3 R5, P1, PT, R169, UR20, RZ ;  /* 0x00000014a9057c10 */ /* 0x000fe2000ff3e0ff */
[----:B------:R-:W-:Y:S01]  /*8cc0*/  ULEA UR20, UP2, UR15, UR8, 0x4 ;  /* 0x000000080f147291 */ /* 0x000fe2000f8420ff */
[-C--:B------:R-:W-:Y:S01]  /*8cd0*/  LEA.HI.X.SX32 R162, R13, R40.reuse, 0x1, P2 ;  /* 0x000000280da27211 */ /* 0x080fe200010f0eff */
[----:B------:R-:W-:Y:S01]  /*8ce0*/  VIADD R43, R172, 0xfffffffc ;  /* 0xfffffffcac2b7836 */ /* 0x000fe20000000000 */
[-C--:B------:R-:W-:Y:S01]  /*8cf0*/  LEA.HI.X.SX32 R164, R9, R40.reuse, 0x1, P4 ;  /* 0x0000002809a47211 */ /* 0x080fe200020f0eff */
[----:B------:R-:W-:Y:S01]  /*8d00*/  ULEA.HI.X UR16, UR15, UR9, UR16, 0x4, UP2 ;  /* 0x000000090f107291 */ /* 0x000fe200090f2410 */
[----:B------:R-:W-:-:S02]  /*8d10*/  LEA.HI.X.SX32 R166, R11, R40, 0x1, P3 ;  /* 0x000000280ba67211 */ /* 0x000fc400018f0eff */
[----:B------:R-:W-:Y:S01]  /*8d20*/  VIMNMX R41, PT, PT, R172, 0x2, !PT ;  /* 0x00000002ac297848 */ /* 0x000fe20007fe0100 */
[----:B------:R-:W-:Y:S01]  /*8d30*/  UMOV UR15, 0x3 ;  /* 0x00000003000f7882 */ /* 0x000fe20000000000 */
[----:B------:R-:W-:Y:S02]  /*8d40*/  LEA.HI.X.SX32 R168, R15, R40, 0x1, P1 ;  /* 0x000000280fa87211 */ /* 0x000fe400008f0eff */
[----:B------:R-:W-:Y:S01]  /*8d50*/  SHF.L.U64.HI R40, R169, 0x2, R40 ;  /* 0x00000002a9287819 */ /* 0x000fe20000010228 */
[----:B------:R-:W-:Y:S01]  /*8d60*/  IMAD.SHL.U32 R169, R5, 0x4, RZ ;  /* 0x0000000405a97824 */ /* 0x000fe200078e00ff */
[C---:B------:R-:W-:Y:S01]  /*8d70*/  SHF.L.U64.HI R44, R45.reuse, 0x2, R44 ;  /* 0x000000022d2c7819 */ /* 0x040fe2000001022c */
        /* <DEDUP_REMOVED lines=123> */
[----:B------:R-:W-:Y:S01]  /*9530*/  SHF.L.U64.HI R168, R5, 0x2, R168 ;  /* 0x0000000205a87819 */ /* 0x000fe200000102a8 */
[----:B------:R-:W-:-:S07]  /*9540*/  VIADD R41, R41, 0xffffffff ;  /* 0xffffffff29297836 */ /* 0x000fce0000000000 */
.L_x_11:
[----:B------:R-:W-:Y:S01]  /*9550*/  IMAD.U32 R4, R4, -0x80000000, RZ ;  /* 0x8000000004047824 */ /* 0x000fe200078e00ff */
[----:B------:R-:W-:-:S03]  /*9560*/  UIADD3 UR6, UPT, UPT, UR6, 0x1, URZ ;  /* 0x0000000106067890 */ /* 0x000fc6000fffe0ff */
[----:B------:R-:W1:Y:S01]  /*9570*/  SYNCS.PHASECHK.TRANS64.TRYWAIT P1, [UR14], R4 ;  /* 0x00000004ff0075a7 */ /* 0x000e62000802110e */
[----:B------:R-:W-:-:S04]  /*9580*/  UISETP.GT.AND UP1, UPT, UR6, 0x2, UPT ;  /* 0x000000020600788c */ /* 0x000fc8000bf24270 */
[----:B------:R-:W-:-:S04]  /*9590*/  USEL UR6, UR6, URZ, !UP1 ;  /* 0x000000ff06067287 */ /* 0x000fc8000c800000 */
[----:B------:R-:W-:Y:S01]  /*95a0*/  ULEA UR4, UR6, UR12, 0xe ;  /* 0x0000000c06047291 */ /* 0x000fe2000f8e70ff */
[----:B-1----:R-:W-:Y:S11]  /*95b0*/  @!P1 BRA `(.L_x_9) ;  /* 0x0000005000fc9947 */ /* 0x002ff60003800000 */
.L_x_17:
[----:B------:R-:W-:-:S04]  /*95c0*/  DEPBAR.LE SB0, 0x4 ;  /* 0x000081000000791a */ /* 0x000fc80000000000 */
[----:B------:R-:W-:Y:S01]  /*95d0*/  LEA R171, R39, UR4, 0x7 ;  /* 0x0000000427ab7c11 */ /* 0x000fe2000f8e38ff */
[----:B------:R-:W-:Y:S01]  /*95e0*/  BAR.SYNC.DEFER_BLOCKING 0x0 ;  /* 0x0000000000007b1d */ /* 0x000fe20000010000 */
[----:B------:R-:W-:Y:S02]  /*95f0*/  UIADD3 UR5, UPT, UPT, UR5, 0x1, URZ ;  /* 0x0000000105057890 */ /* 0x000fe4000fffe0ff */
[----:B------:R-:W-:Y:S02]  /*9600*/  ULEA UR14, UR11, UR12, 0x3 ;  /* 0x0000000c0b0e7291 */ /* 0x000fe4000f8e18ff */
[----:B------:R-:W-:Y:S02]  /*9610*/  UISETP.GT.AND UP1, UPT, UR5, 0x3, UPT ;  /* 0x000000030500788c */ /* 0x000fe4000bf24270 */
[----:B------:R-:W-:Y:S02]  /*9620*/  UIADD3 UR14, UPT, UPT, UR14, 0x1c000, URZ ;  /* 0x0001c0000e0e7890 */ /* 0x000fe4000fffe0ff */
[----:B------:R-:W-:Y:S01]  /*9630*/  USEL UR5, UR5, URZ, !UP1 ;  /* 0x000000ff05057287 */ /* 0x000fe2000c800000 */
[----:B------:R-:W-:Y:S01]  /*9640*/  UMOV UR4, UR7 ;  /* 0x0000000700047c82 */ /* 0x000fe20008000000 */
        /* <DEDUP_REMOVED lines=8> */
[----:B-1----:R1:W-:Y:S01]  /*96d0*/  STTM.x32 tmem[UR13+0x80], R4 ;  /* 0x00008004000079ed */ /* 0x0023e200082c000d */
[----:B------:R-:W2:Y:S02]  /*96e0*/  FENCE.VIEW.ASYNC.T ;  /* 0x00000000000073c6 */ /* 0x000ea40000000200 */
[----:B--2---:R-:W-:Y:S06]  /*96f0*/  BAR.SYNC.DEFER_BLOCKING 0x0 ;  /* 0x0000000000007b1d */ /* 0x004fec0000010000 */
[----:B------:R-:W-:Y:S05]  /*9700*/  @P5 BRA `(.L_x_10) ;  /* 0x00000000007c5947 */ /* 0x000fea0003800000 */
[----:B------:R-:W-:Y:S02]  /*9710*/  ULEA UR7, UR5, UR12, 0xe ;  /* 0x0000000c05077291 */ /* 0x000fe4000f8e70ff */
[----:B------:R-:W-:Y:S02]  /*9720*/  UIADD3 UR32, UPT, UPT, UR17, 0x88, URZ ;  /* 0x0000008811207890 */ /* 0x000fe4000fffe0ff */
[----:B------:R-:W-:Y:S02]  /*9730*/  USHF.R.U32.HI UR7, URZ, 0x4, UR7 ;  /* 0x00000004ff077899 */ /* 0x000fe40008011607 */
[----:B------:R-:W-:Y:S02]  /*9740*/  UIADD3 UR33, UPT, UPT, UR17, 0x90, URZ ;  /* 0x0000009011217890 */ /* 0x000fe4000fffe0ff */
[----:B------:R-:W-:Y:S02]  /*9750*/  USGXT.U32 UR22, UR7, 0xe ;  /* 0x0000000e0716789a */ /* 0x000fe40008000000 */
[----:B------:R-:W-:-:S02]  /*9760*/  UIADD3 UR42, UPT, UPT, UR17, 0x98, URZ ;  /* 0x00000098112a7890 */ /* 0x000fc4000fffe0ff */
[----:B------:R-:W-:Y:S01]  /*9770*/  UIADD3 UR24, UP1, UPT, UR22, 0x2, URZ ;  /* 0x0000000216187890 */ /* 0x000fe2000ff3e0ff */
[----:B------:R-:W-:Y:S01]  /*9780*/  UMOV UR7, URZ ;  /* 0x000000ff00077c82 */ /* 0x000fe20008000000 */
[----:B------:R-:W-:Y:S02]  /*9790*/  UMOV UR30, 0x0 ;  /* 0x00000000001e7882 */ /* 0x000fe40000000000 */
[----:B------:R-:W-:Y:S02]  /*97a0*/  UIADD3.X UR25, UPT, UPT, UR7, 0x40004040, URZ, UP1, !UPT ;  /* 0x4000404007197890 */ /* 0x000fe40008ffe4ff */
[----:B------:R-:W-:Y:S02]  /*97b0*/  UIADD3 UR26, UP1, UPT, UR24, 0x2, URZ ;  /* 0x00000002181a7890 */ /* 0x000fe4000ff3e0ff */
[----:B------:R-:W-:Y:S02]  /*97c0*/  UIADD3 UR28, UP2, UPT, UR24, 0x4, URZ ;  /* 0x00000004181c7890 */ /* 0x000fe4000ff5e0ff */
[----:B------:R-:W-:-:S02]  /*97d0*/  UIADD3.X UR27, UPT, UPT, UR25, URZ, URZ, UP1, !UPT ;  /* 0x000000ff191b7290 */ /* 0x000fc40008ffe4ff */
[----:B------:R-:W-:Y:S01]  /*97e0*/  UIADD3.X UR29, UPT, UPT, UR25, URZ, URZ, UP2, !UPT ;  /* 0x000000ff191d7290 */ /* 0x000fe200097fe4ff */
[----:B------:R-:W-:Y:S01]  /*97f0*/  UMOV UR31, 0x8200910 ;  /* 0x08200910001f7882 */ /* 0x000fe20000000000 */
[----:B------:R-:W-:Y:S01]  /*9800*/  UMOV UR23, 0x40004040 ;  /* 0x4000404000177882 */ /* 0x000fe20000000000 */
[----:B------:R-:W-:Y:S01]  /*9810*/  UMOV UR34, 0x0 ;  /* 0x0000000000227882 */ /* 0x000fe20000000000 */
[----:B------:R-:W-:Y:S01]  /*9820*/  UMOV UR35, 0x8200910 ;  /* 0x0820091000237882 */ /* 0x000fe20000000000 */
[----:B------:R-:W-:Y:S01]  /*9830*/  UMOV UR40, 0x0 ;  /* 0x0000000000287882 */ /* 0x000fe20000000000 */
[----:B------:R-:W-:Y:S01]  /*9840*/  UMOV UR41, 0x8200910 ;  /* 0x0820091000297882 */ /* 0x000fe20000000000 */
[----:B------:R-:W-:Y:S01]  /*9850*/  UMOV UR8, UR14 ;  /* 0x0000000e00087c82 */ /* 0x000fe20008000000 */
[----:B------:R-:W-:Y:S01]  /*9860*/  UMOV UR9, URZ ;  /* 0x000000ff00097c82 */ /* 0x000fe20008000000 */
[----:B------:R2:W-:Y:S01]  /*9870*/  UTCHMMA tmem[UR39], gdesc[UR22], tmem[UR17], tmem[UR30], idesc[UR31], UPT ;  /* 0x00ff1e16270079ea */ /* 0x0005e2000b800011 */
        /* <DEDUP_REMOVED lines=8> */
.L_x_10:
[----:B------:R-:W-:Y:S01]  /*9900*/  BAR.SYNC.DEFER_BLOCKING 0x0 ;  /* 0x0000000000007b1d */ /* 0x000fe20000010000 */
[----:B------:R-:W-:Y:S01]  /*9910*/  ISETP.GT.AND P2, PT, R42, RZ, PT ;  /* 0x000000ff2a00720c */ /* 0x000fe20003f44270 */
[----:B------:R-:W-:Y:S01]  /*9920*/  UIADD3 UR15, UPT, UPT, UR15, 0x1, URZ ;  /* 0x000000010f0f7890 */ /* 0x000fe2000fffe0ff */
[C---:B------:R-:W-:Y:S01]  /*9930*/  ISETP.GE.AND P1, PT, R170.reuse, R43, PT ;  /* 0x0000002baa00720c */ /* 0x040fe20003f26270 */
[----:B------:R-:W-:Y:S01]  /*9940*/  VIADD R170, R170, 0x1 ;  /* 0x00000001aaaa7836 */ /* 0x000fe20000000000 */
[----:B-1----:R-:W-:Y:S01]  /*9950*/  SEL R4, RZ, 0x4, !P2 ;  /* 0x00000004ff047807 */ /* 0x002fe20005000000 */
[----:B------:R-:W-:Y:S01]  /*9960*/  UISETP.GT.AND UP1, UPT, UR15, 0x3, UPT ;  /* 0x000000030f00788c */ /* 0x000fe2000bf24270 */
[----:B------:R-:W-:Y:S01]  /*9970*/  ISETP.GT.AND P2, PT, R42, 0x1, PT ;  /* 0x000000012a00780c */ /* 0x000fe20003f44270 */
[----:B------:R-:W-:Y:S01]  /*9980*/  UIADD3 UR11, UPT, UPT, UR11, 0x1, URZ ;  /* 0x000000010b0b7890 */ /* 0x000fe2000fffe0ff */
[----:B------:R-:W-:Y:S01]  /*9990*/  SEL R4, R4, RZ, !P1 ;  /* 0x000000ff04047207 */ /* 0x000fe20004800000 */
[----:B------:R-:W-:Y:S01]  /*99a0*/  USEL UR15, UR15, URZ, !UP1 ;  /* 0x000000ff0f0f7287 */ /* 0x000fe2000c800000 */
[----:B------:R-:W-:Y:S01]  /*99b0*/  ISETP.GT.AND P4, PT, R42, 0x2, PT ;  /* 0x000000022a00780c */ /* 0x000fe20003f84270 */
[----:B------:R-:W-:Y:S01]  /*99c0*/  UISETP.GT.AND UP1, UPT, UR11, 0x1, UPT ;  /* 0x000000010b00788c */ /* 0x000fe2000bf24270 */
[----:B------:R-:W-:Y:S01]  /*99d0*/  ISETP.NE.U32.AND P3, PT, R4, RZ, PT ;  /* 0x000000ff0400720c */ /* 0x000fe20003f65070 */
[----:B--2---:R-:W-:Y:S01]  /*99e0*/  ULEA UR7, UR15, UR12, 0xe ;  /* 0x0000000c0f077291 */ /* 0x004fe2000f8e70ff */
[----:B------:R-:W-:Y:S01]  /*99f0*/  SEL R4, RZ, 0x4, !P2 ;  /* 0x00000004ff047807 */ /* 0x000fe20005000000 */
[----:B------:R-:W-:Y:S01]  /*9a00*/  USEL UR11, UR11, URZ, !UP1 ;  /* 0x000000ff0b0b7287 */ /* 0x000fe2000c800000 */
[----:B------:R-:W-:-:S02]  /*9a10*/  IADD3 R6, P2, PT, R36, UR20, RZ ;  /* 0x0000001424067c10 */ /* 0x000fc4000ff5e0ff */
[----:B------:R-:W-:Y:S01]  /*9a20*/  SEL R4, R4, RZ, !P1 ;  /* 0x000000ff04047207 */ /* 0x000fe20004800000 */
[----:B------:R-:W-:Y:S01]  /*9a30*/  VIADD R19, R37, UR7 ;  /* 0x0000000725137c36 */ /* 0x000fe20008000000 */
[----:B------:R-:W-:Y:S01]  /*9a40*/  IADD3.X R7, PT, PT, R40, UR16, RZ, P2, !PT ;  /* 0x0000001028077c10 */ /* 0x000fe200097fe4ff */
[----:B------:R-:W-:Y:S01]  /*9a50*/  VIADD R21, R2, UR7 ;  /* 0x0000000702157c36 */ /* 0x000fe20008000000 */
[----:B------:R-:W-:Y:S01]  /*9a60*/  ISETP.NE.U32.AND P2, PT, R4, RZ, PT ;  /* 0x000000ff0400720c */ /* 0x000fe20003f45070 */
[----:B------:R-:W-:Y:S01]  /*9a70*/  USEL UR7, URZ, 0x1, !UP1 ;  /* 0x00000001ff077887 */ /* 0x000fe2000c800000 */
[----:B------:R-:W-:Y:S01]  /*9a80*/  SEL R4, RZ, 0x4, !P4 ;  /* 0x00000004ff047807 */ /* 0x000fe20006000000 */
[----:B------:R-:W-:Y:S01]  /*9a90*/  @!PT LDS RZ, [RZ] ;  /* 0x00000000fffff984 */ /* 0x000fe20000000800 */
[----:B------:R-:W-:Y:S01]  /*9aa0*/  @!PT LDS RZ, [RZ] ;  /* 0x00000000fffff984 */ /* 0x000fe20000000800 */
[----:B------:R-:W-:Y:S01]  /*9ab0*/  @!PT LDS RZ, [RZ] ;  /* 0x00000000fffff984 */ /* 0x000fe20000000800 */
[----:B------:R1:W-:Y:S01]  /*9ac0*/  LDGSTS.E [R171+0x10000], desc[UR18][R6.64], P3 ;  /* 0x1000000006ab7fae */ /* 0x0003e200099a1012 */
[----:B------:R-:W-:Y:S01]  /*9ad0*/  IADD3 R8, P3, PT, R169, UR20, RZ ;  /* 0x00000014a9087c10 */ /* 0x000fe2000ff7e0ff */
[----:B------:R-:W-:Y:S01]  /*9ae0*/  ULOP3.LUT UR7, UR4, UR7, URZ, 0x3c, !UPT ;  /* 0x0000000704077292 */ /* 0x000fe2000f8e3cff */
[----:B------:R-:W-:-:S02]  /*9af0*/  SEL R4, R4, RZ, !P1 ;  /* 0x000000ff04047207 */ /* 0x000fc40004800000 */
[----:B------:R-:W-:Y:S02]  /*9b00*/  ISETP.GT.AND P4, PT, R42, 0x3, PT ;  /* 0x000000032a00780c */ /* 0x000fe40003f84270 */
[----:B------:R-:W-:Y:S02]  /*9b10*/  IADD3.X R9, PT, PT, R168, UR16, RZ, P3, !PT ;  /* 0x00000010a8097c10 */ /* 0x000fe40009ffe4ff */
[----:B------:R-:W-:Y:S02]  /*9b20*/  ISETP.NE.U32.AND P3, PT, R4, RZ, PT ;  /* 0x000000ff0400720c */ /* 0x000fe40003f65070 */
[----:B------:R-:W-:Y:S01]  /*9b30*/  SEL R5, RZ, 0x4, !P4 ;  /* 0x00000004ff057807 */ /* 0x000fe20006000000 */
[----:B------:R2:W-:Y:S01]  /*9b40*/  LDGSTS.E [R171+0x10004], desc[UR18][R8.64], P2 ;  /* 0x1000400008ab7fae */ /* 0x0005e200091a1012 */
[----:B------:R-:W-:Y:S02]  /*9b50*/  IADD3 R4, P2, PT, R167, UR20, RZ ;  /* 0x00000014a7047c10 */ /* 0x000fe4000ff5e0ff */
[----:B------:R-:W-:-:S02]  /*9b60*/  SEL R10, R5, RZ, !P1 ;  /* 0x000000ff050a7207 */ /* 0x000fc40004800000 */
[----:B------:R-:W-:Y:S02]  /*9b70*/  ISETP.GT.AND P4, PT, R42, 0x4, PT ;  /* 0x000000042a00780c */ /* 0x000fe40003f84270 */
[----:B------:R-:W-:Y:S02]  /*9b80*/  IADD3.X R5, PT, PT, R166, UR16, RZ, P2, !PT ;  /* 0x00000010a6057c10 */ /* 0x000fe400097fe4ff */
[----:B------:R-:W-:Y:S02]  /*9b90*/  ISETP.NE.U32.AND P2, PT, R10, RZ, PT ;  /* 0x000000ff0a00720c */ /* 0x000fe40003f45070 */
[----:B-1----:R-:W-:Y:S01]  /*9ba0*/  SEL R7, RZ, 0x4, !P4 ;  /* 0x00000004ff077807 */ /* 0x002fe20006000000 */
[----:B------:R1:W-:Y:S01]  /*9bb0*/  LDGSTS.E [R171+0x10008], desc[UR18][R4.64], P3 ;  /* 0x1000800004ab7fae */ /* 0x0003e200099a1012 */
[----:B------:R-:W-:Y:S02]  /*9bc0*/  IADD3 R6, P3, PT, R165, UR20, RZ ;  /* 0x00000014a5067c10 */ /* 0x000fe4000ff7e0ff */
[----:B------:R-:W-:-:S02]  /*9bd0*/  SEL R10, R7, RZ, !P1 ;  /* 0x000000ff070a7207 */ /* 0x000fc40004800000 */
[----:B------:R-:W-:Y:S02]  /*9be0*/  ISETP.GT.AND P4, PT, R42, 0x5, PT ;  /* 0x000000052a00780c */ /* 0x000fe40003f84270 */
[----:B------:R-:W-:Y:S02]  /*9bf0*/  IADD3.X R7, PT, PT, R164, UR16, RZ, P3, !PT ;  /* 0x00000010a4077c10 */ /* 0x000fe40009ffe4ff */
[----:B------:R-:W-:Y:S02]  /*9c00*/  ISETP.NE.U32.AND P3, PT, R10, RZ, PT ;  /* 0x000000ff0a00720c */ /* 0x000fe40003f65070 */
[----:B--2---:R-:W-:Y:S01]  /*9c10*/  SEL R9, RZ, 0x4, !P4 ;  /* 0x00000004ff097807 */ /* 0x004fe20006000000 */
        /* <DEDUP_REMOVED lines=143> */
[----:B------:R-:W-:Y:S02]  /*a510*/  IADD3.X R7, PT, PT, R122, UR16, RZ, P2, !PT ;  /* 0x000000107a077c10 */ /* 0x000fe400097fe4ff */
[----:B------:R-:W-:Y:S02]  /*a520*/  ISETP.GT.AND P4, PT, R42, 0x1a, PT ;  /* 0x0000001a2a00780c */ /* 0x000fe40003f84270 */
[----:B------:R-:W-:Y:S01]  /*a530*/  ISETP.NE.U32.AND P2, PT, R10, RZ, PT ;  /* 0x000000ff0a00720c */ /* 0x000fe20003f45070 */
[----:B------:R3:W-:Y:S01]  /*a540*/  LDGSTS.E [R171+0x10060], desc[UR18][R6.64], P3 ;  /* 0x1006000006ab7fae */ /* 0x0007e200099a1012 */
[----:B-1----:R-:W-:Y:S02]  /*a550*/  SEL R9, RZ, 0x4, !P4 ;  /* 0x00000004ff097807 */ /* 0x002fe40006000000 */
[----:B------:R-:W-:Y:S02]  /*a560*/  IADD3 R8, P3, PT, R121, UR20, RZ ;  /* 0x0000001479087c10 */ /* 0x000fe4000ff7e0ff */
[----:B------:R-:W-:-:S02]  /*a570*/  ISETP.GT.AND P4, PT, R42, 0x1b, PT ;  /* 0x0000001b2a00780c */ /* 0x000fc40003f84270 */
[----:B------:R-:W-:Y:S02]  /*a580*/  SEL R10, R9, RZ, !P1 ;  /* 0x000000ff090a7207 */ /* 0x000fe40004800000 */
[----:B------:R-:W-:Y:S02]  /*a590*/  IADD3.X R9, PT, PT, R120, UR16, RZ, P3, !PT ;  /* 0x0000001078097c10 */ /* 0x000fe40009ffe4ff */
[----:B--2---:R-:W-:Y:S02]  /*a5a0*/  SEL R4, RZ, 0x4, !P4 ;  /* 0x00000004ff047807 */ /* 0x004fe40006000000 */
[----:B------:R-:W-:Y:S01]  /*a5b0*/  ISETP.NE.U32.AND P3, PT, R10, RZ, PT ;  /* 0x000000ff0a00720c */ /* 0x000fe20003f65070 */
[----:B------:R1:W-:Y:S01]  /*a5c0*/  LDGSTS.E [R171+0x10064], desc[UR18][R8.64], P2 ;  /* 0x1006400008ab7fae */ /* 0x0003e200091a1012 */
[----:B------:R-:W-:Y:S02]  /*a5d0*/  IADD3 R10, P4, PT, R119, UR20, RZ ;  /* 0x00000014770a7c10 */ /* 0x000fe4000ff9e0ff */
[----:B------:R-:W-:-:S02]  /*a5e0*/  SEL R4, R4, RZ, !P1 ;  /* 0x000000ff04047207 */ /* 0x000fc40004800000 */
[----:B------:R-:W-:Y:S02]  /*a5f0*/  ISETP.GT.AND P2, PT, R42, 0x1c, PT ;  /* 0x0000001c2a00780c */ /* 0x000fe40003f44270 */
[----:B------:R-:W-:Y:S02]  /*a600*/  IADD3.X R11, PT, PT, R118, UR16, RZ, P4, !PT ;  /* 0x00000010760b7c10 */ /* 0x000fe4000a7fe4ff */
[----:B------:R-:W-:Y:S02]  /*a610*/  ISETP.NE.U32.AND P4, PT, R4, RZ, PT ;  /* 0x000000ff0400720c */ /* 0x000fe40003f85070 */
[----:B------:R-:W-:Y:S01]  /*a620*/  SEL R4, RZ, 0x4, !P2 ;  /* 0x00000004ff047807 */ /* 0x000fe20005000000 */
[----:B------:R2:W-:Y:S01]  /*a630*/  LDGSTS.E [R171+0x10068], desc[UR18][R10.64], P3 ;  /* 0x100680000aab7fae */ /* 0x0005e200099a1012 */
[----:B---3--:R-:W-:Y:S02]  /*a640*/  IADD3 R6, P2, PT, R117, UR20, RZ ;  /* 0x0000001475067c10 */ /* 0x008fe4000ff5e0ff */
[----:B------:R-:W-:-:S02]  /*a650*/  SEL R4, R4, RZ, !P1 ;  /* 0x000000ff04047207 */ /* 0x000fc40004800000 */
[----:B------:R-:W-:Y:S02]  /*a660*/  IADD3.X R7, PT, PT, R116, UR16, RZ, P2, !PT ;  /* 0x0000001074077c10 */ /* 0x000fe400097fe4ff */
[----:B------:R-:W-:Y:S02]  /*a670*/  ISETP.NE.U32.AND P2, PT, R4, RZ, PT ;  /* 0x000000ff0400720c */ /* 0x000fe40003f45070 */
[----:B------:R-:W-:Y:S01]  /*a680*/  IADD3 R4, P3, PT, R115, UR20, RZ ;  /* 0x0000001473047c10 */ /* 0x000fe2000ff7e0ff */
[----:B------:R3:W-:Y:S01]  /*a690*/  LDGSTS.E [R171+0x1006c], desc[UR18][R6.64], P4 ;  /* 0x1006c00006ab7fae */ /* 0x0007e2000a1a1012 */
[----:B------:R-:W-:Y:S02]  /*a6a0*/  ISETP.GT.AND P4, PT, R42, 0x1d, PT ;  /* 0x0000001d2a00780c */ /* 0x000fe40003f84270 */
[----:B------:R-:W-:Y:S02]  /*a6b0*/  IADD3.X R5, PT, PT, R114, UR16, RZ, P3, !PT ;  /* 0x0000001072057c10 */ /* 0x000fe40009ffe4ff */
[----:B------:R-:W-:-:S02]  /*a6c0*/  SEL R12, RZ, 0x4, !P4 ;  /* 0x00000004ff0c7807 */ /* 0x000fc40006000000 */
[----:B-1----:R-:W-:Y:S02]  /*a6d0*/  IADD3 R8, P3, PT, R113, UR20, RZ ;  /* 0x0000001471087c10 */ /* 0x002fe4000ff7e0ff */
[----:B------:R-:W-:Y:S01]  /*a6e0*/  SEL R12, R12, RZ, !P1 ;  /* 0x000000ff0c0c7207 */ /* 0x000fe20004800000 */
[----:B------:R1:W-:Y:S01]  /*a6f0*/  LDGSTS.E [R171+0x10070], desc[UR18][R4.64], P2 ;  /* 0x1007000004ab7fae */ /* 0x0003e200091a1012 */
[----:B------:R-:W-:Y:S02]  /*a700*/  ISETP.GT.AND P2, PT, R42, 0x1e, PT ;  /* 0x0000001e2a00780c */ /* 0x000fe40003f44270 */
[----:B------:R-:W-:Y:S02]  /*a710*/  IADD3.X R9, PT, PT, R112, UR16, RZ, P3, !PT ;  /* 0x0000001070097c10 */ /* 0x000fe40009ffe4ff */
[----:B------:R-:W-:Y:S02]  /*a720*/  SEL R13, RZ, 0x4, !P2 ;  /* 0x00000004ff0d7807 */ /* 0x000fe40005000000 */
[----:B------:R-:W-:-:S02]  /*a730*/  ISETP.GT.AND P2, PT, R42, 0x1f, PT ;  /* 0x0000001f2a00780c */ /* 0x000fc40003f44270 */
[----:B------:R-:W-:Y:S02]  /*a740*/  ISETP.NE.U32.AND P4, PT, R12, RZ, PT ;  /* 0x000000ff0c00720c */ /* 0x000fe40003f85070 */
[----:B--2---:R-:W-:Y:S02]  /*a750*/  IADD3 R10, P3, PT, R111, UR20, RZ ;  /* 0x000000146f0a7c10 */ /* 0x004fe4000ff7e0ff */
[----:B------:R-:W-:Y:S02]  /*a760*/  SEL R13, R13, RZ, !P1 ;  /* 0x000000ff0d0d7207 */ /* 0x000fe40004800000 */
[----:B---3--:R-:W-:Y:S02]  /*a770*/  SEL R6, RZ, 0x4, !P2 ;  /* 0x00000004ff067807 */ /* 0x008fe40005000000 */
[----:B------:R-:W-:Y:S02]  /*a780*/  IADD3.X R11, PT, PT, R110, UR16, RZ, P3, !PT ;  /* 0x000000106e0b7c10 */ /* 0x000fe40009ffe4ff */
[----:B------:R-:W-:Y:S01]  /*a790*/  ISETP.GE.AND P2, PT, R3, R42, PT ;  /* 0x0000002a0300720c */ /* 0x000fe20003f46270 */
[----:B------:R-:W-:Y:S01]  /*a7a0*/  VIADD R42, R42, 0xffffffe0 ;  /* 0xffffffe02a2a7836 */ /* 0x000fe20000000000 */
[----:B------:R-:W-:Y:S01]  /*a7b0*/  ISETP.NE.U32.AND P3, PT, R13, RZ, PT ;  /* 0x000000ff0d00720c */ /* 0x000fe20003f65070 */
[----:B------:R2:W-:Y:S01]  /*a7c0*/  LDGSTS.E [R171+0x10074], desc[UR18][R8.64], P4 ;  /* 0x1007400008ab7fae */ /* 0x0005e2000a1a1012 */
[----:B------:R-:W-:-:S02]  /*a7d0*/  SEL R6, R6, RZ, !P1 ;  /* 0x000000ff06067207 */ /* 0x000fc40004800000 */
[----:B-1----:R-:W-:Y:S02]  /*a7e0*/  SEL R4, RZ, 0x4, P2 ;  /* 0x00000004ff047807 */ /* 0x002fe40001000000 */
[----:B------:R-:W-:Y:S02]  /*a7f0*/  ISETP.NE.U32.AND P2, PT, R6, RZ, PT ;  /* 0x000000ff0600720c */ /* 0x000fe40003f45070 */
[----:B------:R-:W-:Y:S01]  /*a800*/  IADD3 R12, P4, PT, R109, UR20, RZ ;  /* 0x000000146d0c7c10 */ /* 0x000fe2000ff9e0ff */
[----:B------:R-:W-:Y:S01]  /*a810*/  UIADD3 UR20, UP3, UPT, UR20, UR21, URZ ;  /* 0x0000001514147290 */ /* 0x000fe2000ff7e0ff */
[----:B------:R-:W-:Y:S02]  /*a820*/  SEL R4, R4, RZ, !P1 ;  /* 0x000000ff04047207 */ /* 0x000fe40004800000 */
[----:B------:R-:W-:Y:S01]  /*a830*/  IADD3.X R13, PT, PT, R108, UR16, RZ, P4, !PT ;  /* 0x000000106c0d7c10 */ /* 0x000fe2000a7fe4ff */
[----:B------:R1:W-:Y:S01]  /*a840*/  LDGSTS.E [R171+0x10078], desc[UR18][R10.64], P3 ;  /* 0x100780000aab7fae */ /* 0x0003e200099a1012 */
[----:B------:R-:W-:Y:S01]  /*a850*/  ISETP.NE.U32.AND P1, PT, R4, RZ, PT ;  /* 0x000000ff0400720c */ /* 0x000fe20003f25070 */
[----:B------:R-:W-:Y:S01]  /*a860*/  UIADD3.X UR16, UPT, UPT, UR16, UR36, URZ, UP3, !UPT ;  /* 0x0000002410107290 */ /* 0x000fe20009ffe4ff */
[----:B------:R-:W-:-:S02]  /*a870*/  IADD3 R4, P3, PT, R107, UR10, RZ ;  /* 0x0000000a6b047c10 */ /* 0x000fc4000ff7e0ff */
[----:B------:R-:W-:Y:S01]  /*a880*/  IADD3 R6, P4, PT, R103, UR10, RZ ;  /* 0x0000000a67067c10 */ /* 0x000fe2000ff9e0ff */
[----:B------:R3:W-:Y:S01]  /*a890*/  LDGSTS.E [R171+0x1007c], desc[UR18][R12.64], P2 ;  /* 0x1007c0000cab7fae */ /* 0x0007e200091a1012 */
[----:B------:R-:W-:Y:S02]  /*a8a0*/  IADD3.X R5, PT, PT, R106, UR70, RZ, P3, !PT ;  /* 0x000000466a057c10 */ /* 0x000fe40009ffe4ff */
[----:B--2---:R-:W-:Y:S01]  /*a8b0*/  IADD3 R8, P2, PT, R99, UR10, RZ ;  /* 0x0000000a63087c10 */ /* 0x004fe2000ff5e0ff */
[----:B------:R-:W0:Y:S01]  /*a8c0*/  LDGDEPBAR ;  /* 0x00000000000079af */ /* 0x000e220000000000 */
[----:B------:R-:W-:Y:S02]  /*a8d0*/  IADD3.X R7, PT, PT, R102, UR70, RZ, P4, !PT ;  /* 0x0000004666077c10 */ /* 0x000fe4000a7fe4ff */
[----:B-1----:R-:W-:Y:S01]  /*a8e0*/  IADD3 R10, P3, PT, R95, UR10, RZ ;  /* 0x0000000a5f0a7c10 */ /* 0x002fe2000ff7e0ff */
[----:B------:R1:W-:Y:S01]  /*a8f0*/  LDGSTS.E [R19], desc[UR18][R4.64], P1 ;  /* 0x0000000004137fae */ /* 0x0003e200089a1012 */
[----:B------:R-:W-:-:S02]  /*a900*/  IADD3.X R9, PT, PT, R98, UR70, RZ, P2, !PT ;  /* 0x0000004662097c10 */ /* 0x000fc400097fe4ff */
[----:B------:R-:W-:Y:S01]  /*a910*/  IADD3 R16, P2, PT, R91, UR10, RZ ;  /* 0x0000000a5b107c10 */ /* 0x000fe2000ff5e0ff */
[----:B------:R2:W-:Y:S01]  /*a920*/  LDGSTS.E [R19+0x400], desc[UR18][R6.64], P1 ;  /* 0x0040000006137fae */ /* 0x0005e200089a1012 */
[----:B------:R-:W-:Y:S02]  /*a930*/  IADD3.X R11, PT, PT, R94, UR70, RZ, P3, !PT ;  /* 0x000000465e0b7c10 */ /* 0x000fe40009ffe4ff */
[----:B------:R-:W-:Y:S01]  /*a940*/  IADD3 R14, P3, PT, R87, UR10, RZ ;  /* 0x0000000a570e7c10 */ /* 0x000fe2000ff7e0ff */
[----:B------:R4:W-:Y:S01]  /*a950*/  LDGSTS.E [R19+0x800], desc[UR18][R8.64], P1 ;  /* 0x0080000008137fae */ /* 0x0009e200089a1012 */
[----:B------:R-:W-:Y:S02]  /*a960*/  IADD3.X R17, PT, PT, R90, UR70, RZ, P2, !PT ;  /* 0x000000465a117c10 */ /* 0x000fe400097fe4ff */
[----:B---3--:R-:W-:Y:S01]  /*a970*/  IADD3 R12, P2, PT, R83, UR10, RZ ;  /* 0x0000000a530c7c10 */ /* 0x008fe2000ff5e0ff */
[----:B------:R3:W-:Y:S01]  /*a980*/  LDGSTS.E [R19+0xc00], desc[UR18][R10.64], P1 ;  /* 0x00c000000a137fae */ /* 0x0007e200089a1012 */
[----:B------:R-:W-:-:S02]  /*a990*/  IADD3.X R15, PT, PT, R86, UR70, RZ, P3, !PT ;  /* 0x00000046560f7c10 */ /* 0x000fc40009ffe4ff */
[----:B-1----:R-:W-:Y:S01]  /*a9a0*/  IADD3 R4, P3, PT, R79, UR10, RZ ;  /* 0x0000000a4f047c10 */ /* 0x002fe2000ff7e0ff */
[----:B------:R1:W-:Y:S01]  /*a9b0*/  LDGSTS.E [R19+0x1000], desc[UR18][R16.64], P1 ;  /* 0x0100000010137fae */ /* 0x0003e200089a1012 */
[----:B------:R-:W-:Y:S02]  /*a9c0*/  IADD3.X R13, PT, PT, R82, UR70, RZ, P2, !PT ;  /* 0x00000046520d7c10 */ /* 0x000fe400097fe4ff */
[----:B--2---:R-:W-:Y:S01]  /*a9d0*/  IADD3 R6, P2, PT, R75, UR10, RZ ;  /* 0x0000000a4b067c10 */ /* 0x004fe2000ff5e0ff */
[----:B------:R2:W-:Y:S01]  /*a9e0*/  LDGSTS.E [R19+0x1400], desc[UR18][R14.64], P1 ;  /* 0x014000000e137fae */ /* 0x0005e200089a1012 */
[----:B------:R-:W-:Y:S02]  /*a9f0*/  IADD3.X R5, PT, PT, R78, UR70, RZ, P3, !PT ;  /* 0x000000464e057c10 */ /* 0x000fe40009ffe4ff */
[----:B----4-:R-:W-:Y:S01]  /*aa00*/  IADD3 R8, P3, PT, R71, UR10, RZ ;  /* 0x0000000a47087c10 */ /* 0x010fe2000ff7e0ff */
[----:B------:R4:W-:Y:S01]  /*aa10*/  LDGSTS.E [R19+0x1800], desc[UR18][R12.64], P1 ;  /* 0x018000000c137fae */ /* 0x0009e200089a1012 */
[----:B------:R-:W-:-:S02]  /*aa20*/  IADD3.X R7, PT, PT, R74, UR70, RZ, P2, !PT ;  /* 0x000000464a077c10 */ /* 0x000fc400097fe4ff */
[----:B---3--:R-:W-:Y:S01]  /*aa30*/  IADD3 R10, P2, PT, R67, UR10, RZ ;  /* 0x0000000a430a7c10 */ /* 0x008fe2000ff5e0ff */
[----:B------:R3:W-:Y:S01]  /*aa40*/  LDGSTS.E [R19+0x1c00], desc[UR18][R4.64], P1 ;  /* 0x01c0000004137fae */ /* 0x0007e200089a1012 */
[----:B------:R-:W-:Y:S02]  /*aa50*/  IADD3.X R9, PT, PT, R70, UR70, RZ, P3, !PT ;  /* 0x0000004646097c10 */ /* 0x000fe40009ffe4ff */
[----:B-1----:R-:W-:Y:S01]  /*aa60*/  IADD3 R16, P3, PT, R63, UR10, RZ ;  /* 0x0000000a3f107c10 */ /* 0x002fe2000ff7e0ff */
[----:B------:R1:W-:Y:S01]  /*aa70*/  LDGSTS.E [R19+0x2000], desc[UR18][R6.64], P1 ;  /* 0x0200000006137fae */ /* 0x0003e200089a1012 */
[----:B------:R-:W-:Y:S02]  /*aa80*/  IADD3.X R11, PT, PT, R66, UR70, RZ, P2, !PT ;  /* 0x00000046420b7c10 */ /* 0x000fe400097fe4ff */
[----:B--2---:R-:W-:Y:S01]  /*aa90*/  IADD3 R14, P2, PT, R59, UR10, RZ ;  /* 0x0000000a3b0e7c10 */ /* 0x004fe2000ff5e0ff */
[----:B------:R2:W-:Y:S01]  /*aaa0*/  LDGSTS.E [R19+0x2400], desc[UR18][R8.64], P1 ;  /* 0x0240000008137fae */ /* 0x0005e200089a1012 */
[----:B------:R-:W-:-:S02]  /*aab0*/  IADD3.X R17, PT, PT, R62, UR70, RZ, P3, !PT ;  /* 0x000000463e117c10 */ /* 0x000fc40009ffe4ff */
[----:B----4-:R-:W-:Y:S01]  /*aac0*/  IADD3 R12, P3, PT, R55, UR10, RZ ;  /* 0x0000000a370c7c10 */ /* 0x010fe2000ff7e0ff */
[----:B------:R4:W-:Y:S01]  /*aad0*/  LDGSTS.E [R19+0x2800], desc[UR18][R10.64], P1 ;  /* 0x028000000a137fae */ /* 0x0009e200089a1012 */
[----:B------:R-:W-:Y:S02]  /*aae0*/  IADD3.X R15, PT, PT, R58, UR70, RZ, P2, !PT ;  /* 0x000000463a0f7c10 */ /* 0x000fe400097fe4ff */
[----:B---3--:R-:W-:Y:S01]  /*aaf0*/  IADD3 R4, P2, PT, R51, UR10, RZ ;  /* 0x0000000a33047c10 */ /* 0x008fe2000ff5e0ff */
[----:B------:R3:W-:Y:S01]  /*ab00*/  LDGSTS.E [R19+0x2c00], desc[UR18][R16.64], P1 ;  /* 0x02c0000010137fae */ /* 0x0007e200089a1012 */
[----:B------:R-:W-:Y:S02]  /*ab10*/  IADD3.X R13, PT, PT, R54, UR70, RZ, P3, !PT ;  /* 0x00000046360d7c10 */ /* 0x000fe40009ffe4ff */
[----:B-1----:R-:W-:Y:S01]  /*ab20*/  IADD3 R6, P3, PT, R47, UR10, RZ ;  /* 0x0000000a2f067c10 */ /* 0x002fe2000ff7e0ff */
[----:B------:R1:W-:Y:S01]  /*ab30*/  LDGSTS.E [R19+0x3000], desc[UR18][R14.64], P1 ;  /* 0x030000000e137fae */ /* 0x0003e200089a1012 */
[----:B------:R-:W-:-:S02]  /*ab40*/  IADD3.X R5, PT, PT, R50, UR70, RZ, P2, !PT ;  /* 0x0000004632057c10 */ /* 0x000fc400097fe4ff */
[----:B--2---:R-:W-:Y:S01]  /*ab50*/  IADD3 R8, P2, PT, R105, UR10, RZ ;  /* 0x0000000a69087c10 */ /* 0x004fe2000ff5e0ff */
[----:B------:R2:W-:Y:S01]  /*ab60*/  LDGSTS.E [R19+0x3400], desc[UR18][R12.64], P1 ;  /* 0x034000000c137fae */ /* 0x0005e200089a1012 */
[----:B------:R-:W-:Y:S02]  /*ab70*/  IADD3.X R7, PT, PT, R46, UR70, RZ, P3, !PT ;  /* 0x000000462e077c10 */ /* 0x000fe40009ffe4ff */
[----:B----4-:R-:W-:Y:S01]  /*ab80*/  IADD3 R10, P3, PT, R101, UR10, RZ ;  /* 0x0000000a650a7c10 */ /* 0x010fe2000ff7e0ff */
        /* <DEDUP_REMOVED lines=31> */
[----:B--2---:R-:W-:-:S02]  /*ad80*/  IADD3 R4, P4, PT, R57, UR10, RZ ;  /* 0x0000000a39047c10 */ /* 0x004fc4000ff9e0ff */
[----:B------:R-:W-:Y:S01]  /*ad90*/  IADD3.X R15, PT, PT, R64, UR70, RZ, P2, !PT ;  /* 0x00000046400f7c10 */ /* 0x000fe200097fe4ff */
[----:B------:R-:W-:Y:S01]  /*ada0*/  LDGSTS.E [R21+0x2600], desc[UR18][R16.64], P1 ;  /* 0x0260000010157fae */ /* 0x000fe200089a1012 */
[----:B------:R-:W-:Y:S02]  /*adb0*/  IADD3.X R13, PT, PT, R60, UR70, RZ, P3, !PT ;  /* 0x000000463c0d7c10 */ /* 0x000fe40009ffe4ff */
[----:B----4-:R-:W-:Y:S01]  /*adc0*/  IADD3 R6, P2, PT, R53, UR10, RZ ;  /* 0x0000000a35067c10 */ /* 0x010fe2000ff5e0ff */
[----:B------:R-:W-:Y:S01]  /*add0*/  LDGSTS.E [R21+0x2a00], desc[UR18][R14.64], P1 ;  /* 0x02a000000e157fae */ /* 0x000fe200089a1012 */
[----:B------:R-:W-:Y:S02]  /*ade0*/  IADD3.X R5, PT, PT, R56, UR70, RZ, P4, !PT ;  /* 0x0000004638057c10 */ /* 0x000fe4000a7fe4ff */
[----:B---3--:R-:W-:Y:S01]  /*adf0*/  IADD3 R8, P3, PT, R49, UR10, RZ ;  /* 0x0000000a31087c10 */ /* 0x008fe2000ff7e0ff */
[----:B------:R-:W-:Y:S01]  /*ae00*/  LDGSTS.E [R21+0x2e00], desc[UR18][R12.64], P1 ;  /* 0x02e000000c157fae */ /* 0x000fe200089a1012 */
[----:B-1----:R-:W-:Y:S01]  /*ae10*/  IADD3 R10, P4, PT, R45, UR10, RZ ;  /* 0x0000000a2d0a7c10 */ /* 0x002fe2000ff9e0ff */
[----:B------:R-:W-:Y:S01]  /*ae20*/  UIADD3 UR10, UP2, UPT, UR10, UR37, URZ ;  /* 0x000000250a0a7290 */ /* 0x000fe2000ff5e0ff */
[----:B------:R-:W-:Y:S01]  /*ae30*/  IADD3.X R7, PT, PT, R52, UR70, RZ, P2, !PT ;  /* 0x0000004634077c10 */ /* 0x000fe200097fe4ff */
[----:B------:R1:W-:Y:S01]  /*ae40*/  LDGSTS.E [R21+0x3200], desc[UR18][R4.64], P1 ;  /* 0x0320000004157fae */ /* 0x0003e200089a1012 */
[----:B------:R-:W-:-:S02]  /*ae50*/  IADD3.X R9, PT, PT, R48, UR70, RZ, P3, !PT ;  /* 0x0000004630097c10 */ /* 0x000fc40009ffe4ff */
[----:B------:R-:W-:Y:S01]  /*ae60*/  IADD3.X R11, PT, PT, R44, UR70, RZ, P4, !PT ;  /* 0x000000462c0b7c10 */ /* 0x000fe2000a7fe4ff */
[----:B------:R2:W-:Y:S01]  /*ae70*/  LDGSTS.E [R21+0x3600], desc[UR18][R6.64], P1 ;  /* 0x0360000006157fae */ /* 0x0005e200089a1012 */
[----:B------:R-:W-:-:S03]  /*ae80*/  UIADD3.X UR70, UPT, UPT, UR70, UR38, URZ, UP2, !UPT ;  /* 0x0000002646467290 */ /* 0x000fc600097fe4ff */
[----:B------:R2:W-:Y:S04]  /*ae90*/  LDGSTS.E [R21+0x3a00], desc[UR18][R8.64], P1 ;  /* 0x03a0000008157fae */ /* 0x0005e800089a1012 */
[----:B------:R2:W-:Y:S01]  /*aea0*/  LDGSTS.E [R21+0x3e00], desc[UR18][R10.64], P1 ;  /* 0x03e000000a157fae */ /* 0x0005e200089a1012 */
[----:B------:R-:W-:Y:S01]  /*aeb0*/  ISETP.NE.U32.AND P1, PT, R41, R170, PT ;  /* 0x000000aa2900720c */ /* 0x000fe20003f25070 */
[----:B-1----:R-:W-:Y:S02]  /*aec0*/  IMAD.U32 R4, RZ, RZ, UR4 ;  /* 0x00000004ff047e24 */ /* 0x002fe4000f8e00ff */
[----:B------:R-:W0:Y:S10]  /*aed0*/  LDGDEPBAR ;  /* 0x00000000000079af */ /* 0x000e340000000000 */
[----:B--2---:R-:W-:Y:S05]  /*aee0*/  @P1 BRA `(.L_x_11) ;  /* 0xffffffe400981947 */ /* 0x004fea000383ffff */
.L_x_8:
[----:B------:R-:W2:Y:S01]  /*aef0*/  LDCU UR5, c[0x0][0x3b8] ;  /* 0x00007700ff0577ac */ /* 0x000ea20008000800 */
[C---:B------:R-:W-:Y:S02]  /*af00*/  VIADD R3, R0.reuse, 0x3 ;  /* 0x0000000300037836 */ /* 0x040fe40000000000 */
[C---:B-1----:R-:W-:Y:S01]  /*af10*/  VIADD R10, R0.reuse, 0x1 ;  /* 0x00000001000a7836 */ /* 0x042fe20000000000 */
[----:B------:R-:W1:Y:S01]  /*af20*/  LDCU.128 UR8, c[0x0][0x390] ;  /* 0x00007200ff0877ac */ /* 0x000e620008000c00 */
[C---:B------:R-:W-:Y:S02]  /*af30*/  VIADD R9, R0.reuse, 0x2 ;  /* 0x0000000200097836 */ /* 0x040fe40000000000 */
[C---:B------:R-:W-:Y:S01]  /*af40*/  VIADD R196, R0.reuse, 0x4 ;  /* 0x0000000400c47836 */ /* 0x040fe20000000000 */
[----:B------:R-:W3:Y:S01]  /*af50*/  LDCU UR6, c[0x0][0x3b4] ;  /* 0x00007680ff0677ac */ /* 0x000ee20008000800 */
[----:B--2---:R-:W-:-:S04]  /*af60*/  IMAD R4, R0, UR5, RZ ;  /* 0x0000000500047c24 */ /* 0x004fc8000f8e02ff */
[----:B------:R-:W-:Y:S01]  /*af70*/  VIADD R5, R4, UR5 ;  /* 0x0000000504057c36 */ /* 0x000fe20008000000 */
[----:B-1----:R-:W-:-:S03]  /*af80*/  ISETP.GE.AND P1, PT, R38, UR10, PT ;  /* 0x0000000a26007c0c */ /* 0x002fc6000bf26270 */
[----:B------:R-:W-:Y:S01]  /*af90*/  VIADD R6, R5, UR5 ;  /* 0x0000000505067c36 */ /* 0x000fe20008000000 */
[----:B------:R-:W-:Y:S01]  /*afa0*/  ISETP.LT.AND P4, PT, R3, UR11, !P1 ;  /* 0x0000000b03007c0c */ /* 0x000fe2000cf81270 */
[----:B---3--:R-:W-:Y:S01]  /*afb0*/  IMAD R2, R38, UR6, RZ ;  /* 0x0000000626027c24 */ /* 0x008fe2000f8e02ff */
[----:B------:R-:W-:Y:S01]  /*afc0*/  ISETP.LT.AND P2, PT, R10, UR11, !P1 ;  /* 0x0000000b0a007c0c */ /* 0x000fe2000cf41270 */
[----:B------:R-:W-:Y:S01]  /*afd0*/  VIADD R7, R6, UR5 ;  /* 0x0000000506077c36 */ /* 0x000fe20008000000 */
[----:B------:R-:W-:Y:S02]  /*afe0*/  ISETP.LT.AND P3, PT, R9, UR11, !P1 ;  /* 0x0000000b09007c0c */ /* 0x000fe4000cf61270 */
[----:B------:R-:W-:Y:S01]  /*aff0*/  LEA R3, P5, R2, UR8, 0x2 ;  /* 0x0000000802037c11 */ /* 0x000fe2000f8a10ff */
[----:B------:R-:W-:-:S04]  /*b000*/  VIADD R8, R7, UR5 ;  /* 0x0000000507087c36 */ /* 0x000fc80008000000 */
[----:B------:R-:W-:-:S04]  /*b010*/  VIADD R142, R8, UR5 ;  /* 0x00000005088e7c36 */ /* 0x000fc80008000000 */
[----:B------:R-:W-:-:S04]  /*b020*/  VIADD R143, R142, UR5 ;  /* 0x000000058e8f7c36 */ /* 0x000fc80008000000 */
[----:B------:R-:W-:-:S04]  /*b030*/  VIADD R144, R143, UR5 ;  /* 0x000000058f907c36 */ /* 0x000fc80008000000 */
[----:B------:R-:W-:Y:S01]  /*b040*/  VIADD R145, R144, UR5 ;  /* 0x0000000590917c36 */ /* 0x000fe20008000000 */
[----:B------:R-:W-:Y:S06]  /*b050*/  @!P6 BRA `(.L_x_12) ;  /* 0x000000000010e947 */ /* 0x000fec0003800000 */
[----:B------:R-:W-:-:S06]  /*b060*/  USHF.L.U32 UR4, UR4, 0x1f, URZ ;  /* 0x0000001f04047899 */ /* 0x000fcc00080006ff */
[----:B------:R-:W-:-:S04]  /*b070*/  IMAD.U32 R9, RZ, RZ, UR4 ;  /* 0x00000004ff097e24 */ /* 0x000fc8000f8e00ff */
[----:B------:R-:W1:Y:S02]  /*b080*/  SYNCS.PHASECHK.TRANS64.TRYWAIT P6, [UR14], R9 ;  /* 0x00000009ff0075a7 */ /* 0x000e6400080c110e */
[----:B-1----:R-:W-:Y:S05]  /*b090*/  @!P6 BRA `(.L_x_13) ;  /* 0x000000380050e947 */ /* 0x002fea0003800000 */
.L_x_12:
[----:B------:R-:W-:Y:S01]  /*b0a0*/  VIADD R146, R145, UR5 ;  /* 0x0000000591927c36 */ /* 0x000fe20008000000 */
[----:B------:R-:W-:Y:S01]  /*b0b0*/  LEA.HI.X.SX32 R2, R2, UR9, 0x2, P5 ;  /* 0x0000000902027c11 */ /* 0x000fe2000a8f16ff */
[----:B------:R-:W-:-:S04]  /*b0c0*/  DEPBAR.LE SB0, 0x0 ;  /* 0x000080000000791a */ /* 0x000fc80000000000 */
[----:B------:R-:W-:Y:S01]  /*b0d0*/  VIADD R147, R146, UR5 ;  /* 0x0000000592937c36 */ /* 0x000fe20008000000 */
[CC--:B------:R-:W-:Y:S01]  /*b0e0*/  LEA R132, P6, R4.reuse, R3.reuse, 0x2 ;  /* 0x0000000304847211 */ /* 0x0c0fe200078c10ff */
[----:B------:R-:W-:Y:S01]  /*b0f0*/  BAR.SYNC.DEFER_BLOCKING 0x0 ;  /* 0x0000000000007b1d */ /* 0x000fe20000010000 */
[-C--:B------:R-:W-:Y:S01]  /*b100*/  LEA R134, P5, R5, R3.reuse, 0x2 ;  /* 0x0000000305867211 */ /* 0x080fe200078a10ff */
[----:B------:R-:W-:Y:S01]  /*b110*/  VIADD R148, R147, UR5 ;  /* 0x0000000593947c36 */ /* 0x000fe20008000000 */
[-C--:B------:R-:W-:Y:S01]  /*b120*/  LEA.HI.X.SX32 R133, R4, R2.reuse, 0x2, P6 ;  /* 0x0000000204857211 */ /* 0x080fe200030f16ff */
[----:B------:R-:W-:Y:S01]  /*b130*/  VIADD R195, R0, 0x5 ;  /* 0x0000000500c37836 */ /* 0x000fe20000000000 */
[-C--:B------:R-:W-:Y:S01]  /*b140*/  LEA R136, P6, R6, R3.reuse, 0x2 ;  /* 0x0000000306887211 */ /* 0x080fe200078c10ff */
[----:B------:R-:W-:Y:S01]  /*b150*/  VIADD R149, R148, UR5 ;  /* 0x0000000594957c36 */ /* 0x000fe20008000000 */
[-C--:B------:R-:W-:Y:S01]  /*b160*/  LEA.HI.X.SX32 R135, R5, R2.reuse, 0x2, P5 ;  /* 0x0000000205877211 */ /* 0x080fe200028f16ff */
[----:B------:R-:W1:Y:S01]  /*b170*/  LDCU UR4, c[0x0][0x39c] ;  /* 0x00007380ff0477ac */ /* 0x000e620008000800 */
[-C--:B------:R-:W-:Y:S01]  /*b180*/  LEA R138, P5, R7, R3.reuse, 0x2 ;  /* 0x00000003078a7211 */ /* 0x080fe200078a10ff */
[----:B------:R-:W-:Y:S01]  /*b190*/  VIADD R150, R149, UR5 ;  /* 0x0000000595967c36 */ /* 0x000fe20008000000 */
[-C--:B------:R-:W-:Y:S01]  /*b1a0*/  LEA.HI.X.SX32 R137, R6, R2.reuse, 0x2, P6 ;  /* 0x0000000206897211 */ /* 0x080fe200030f16ff */
[----:B------:R-:W2:Y:S01]  /*b1b0*/  LDCU UR6, c[0x0][0x39c] ;  /* 0x00007380ff0677ac */ /* 0x000ea20008000800 */
[-C--:B------:R-:W-:Y:S01]  /*b1c0*/  LEA R140, P6, R8, R3.reuse, 0x2 ;  /* 0x00000003088c7211 */ /* 0x080fe200078c10ff */
[----:B------:R-:W-:Y:S01]  /*b1d0*/  VIADD R151, R150, UR5 ;  /* 0x0000000596977c36 */ /* 0x000fe20008000000 */
[-C--:B------:R-:W-:Y:S01]  /*b1e0*/  LEA.HI.X.SX32 R139, R7, R2.reuse, 0x2, P5 ;  /* 0x00000002078b7211 */ /* 0x080fe200028f16ff */
[----:B------:R-:W3:Y:S01]  /*b1f0*/  LDCU UR7, c[0x0][0x39c] ;  /* 0x00007380ff0777ac */ /* 0x000ee20008000800 */
[-C--:B------:R-:W-:Y:S01]  /*b200*/  LEA R192, P5, R142, R3.reuse, 0x2 ;  /* 0x000000038ec07211 */ /* 0x080fe200078a10ff */
[----:B------:R-:W-:Y:S01]  /*b210*/  VIADD R152, R151, UR5 ;  /* 0x0000000597987c36 */ /* 0x000fe20008000000 */
[----:B------:R-:W-:Y:S01]  /*b220*/  LEA.HI.X.SX32 R141, R8, R2, 0x2, P6 ;  /* 0x00000002088d7211 */ /* 0x000fe200030f16ff */
[----:B------:R-:W4:Y:S01]  /*b230*/  LDCU UR8, c[0x0][0x39c] ;  /* 0x00007380ff0877ac */ /* 0x000f220008000800 */
[----:B------:R-:W-:-:S02]  /*b240*/  LEA R190, P6, R143, R3, 0x2 ;  /* 0x000000038fbe7211 */ /* 0x000fc400078c10ff */
[-C--:B------:R-:W-:Y:S01]  /*b250*/  LEA.HI.X.SX32 R193, R142, R2.reuse, 0x2, P5 ;  /* 0x000000028ec17211 */ /* 0x080fe200028f16ff */
[----:B------:R-:W-:Y:S01]  /*b260*/  VIADD R142, R152, UR5 ;  /* 0x00000005988e7c36 */ /* 0x000fe20008000000 */
[-C--:B------:R-:W-:Y:S01]  /*b270*/  LEA R186, P5, R144, R3.reuse, 0x2 ;  /* 0x0000000390ba7211 */ /* 0x080fe200078a10ff */
[----:B------:R-:W5:Y:S01]  /*b280*/  @!P0 SYNCS.CCTL.IV [UR12+0x1c000] ;  /* 0x01c00000ff0089b1 */ /* 0x000f62000800000c */
[-C--:B------:R-:W-:Y:S01]  /*b290*/  LEA.HI.X.SX32 R191, R143, R2.reuse, 0x2, P6 ;  /* 0x000000028fbf7211 */ /* 0x080fe200030f16ff */
[----:B------:R-:W-:Y:S01]  /*b2a0*/  VIADD R143, R142, UR5 ;  /* 0x000000058e8f7c36 */ /* 0x000fe20008000000 */
[----:B-----5:R-:W-:Y:S01]  /*b2b0*/  BAR.SYNC.DEFER_BLOCKING 0x0 ;  /* 0x0000000000007b1d */ /* 0x020fe20000010000 */
[-C--:B------:R-:W-:Y:S02]  /*b2c0*/  LEA R188, P6, R145, R3.reuse, 0x2 ;  /* 0x0000000391bc7211 */ /* 0x080fe400078c10ff */
[-C--:B------:R-:W-:Y:S01]  /*b2d0*/  LEA.HI.X.SX32 R187, R144, R2.reuse, 0x2, P5 ;  /* 0x0000000290bb7211 */ /* 0x080fe200028f16ff */
[----:B------:R-:W-:Y:S01]  /*b2e0*/  VIADD R144, R143, UR5 ;  /* 0x000000058f907c36 */ /* 0x000fe20008000000 */
[-C--:B------:R-:W-:Y:S01]  /*b2f0*/  LEA R184, P5, R146, R3.reuse, 0x2 ;  /* 0x0000000392b87211 */ /* 0x080fe200078a10ff */
[----:B------:R-:W5:Y:S01]  /*b300*/  LDCU UR9, c[0x0][0x39c] ;  /* 0x00007380ff0977ac */ /* 0x000f620008000800 */
[-C--:B------:R-:W-:Y:S01]  /*b310*/  LEA.HI.X.SX32 R189, R145, R2.reuse, 0x2, P6 ;  /* 0x0000000291bd7211 */ /* 0x080fe200030f16ff */
[----:B------:R-:W-:Y:S01]  /*b320*/  VIADD R145, R144, UR5 ;  /* 0x0000000590917c36 */ /* 0x000fe20008000000 */
[-C--:B------:R-:W-:Y:S01]  /*b330*/  LEA R182, P6, R147, R3.reuse, 0x2 ;  /* 0x0000000393b67211 */ /* 0x080fe200078c10ff */
[----:B------:R-:W1:Y:S01]  /*b340*/  LDTM.x128 R4, tmem[UR13] ;  /* 0x0000000d000479ee */ /* 0x000e6200083c0000 */
[----:B------:R-:W-:Y:S01]  /*b350*/  LEA.HI.X.SX32 R185, R146, R2, 0x2, P5 ;  /* 0x0000000292b97211 */ /* 0x000fe200028f16ff */
[----:B------:R-:W-:Y:S01]  /*b360*/  VIADD R146, R145, UR5 ;  /* 0x0000000591927c36 */ /* 0x000fe20008000000 */
[----:B------:R-:W-:-:S02]  /*b370*/  LEA R180, P5, R148, R3, 0x2 ;  /* 0x0000000394b47211 */ /* 0x000fc400078a10ff */
[-C--:B------:R-:W-:Y:S01]  /*b380*/  LEA.HI.X.SX32 R183, R147, R2.reuse, 0x2, P6 ;  /* 0x0000000293b77211 */ /* 0x080fe200030f16ff */
[----:B------:R-:W-:Y:S01]  /*b390*/  VIADD R147, R146, UR5 ;  /* 0x0000000592937c36 */ /* 0x000fe20008000000 */
[-C--:B------:R-:W-:Y:S02]  /*b3a0*/  LEA R178, P6, R149, R3.reuse, 0x2 ;  /* 0x0000000395b27211 */ /* 0x080fe400078c10ff */
[-C--:B------:R-:W-:Y:S01]  /*b3b0*/  LEA.HI.X.SX32 R181, R148, R2.reuse, 0x2, P5 ;  /* 0x0000000294b57211 */ /* 0x080fe200028f16ff */
[----:B------:R-:W-:Y:S01]  /*b3c0*/  VIADD R148, R147, UR5 ;  /* 0x0000000593947c36 */ /* 0x000fe20008000000 */
[CC--:B------:R-:W-:Y:S02]  /*b3d0*/  LEA R176, P5, R150.reuse, R3.reuse, 0x2 ;  /* 0x0000000396b07211 */ /* 0x0c0fe400078a10ff */
[-C--:B------:R-:W-:Y:S01]  /*b3e0*/  LEA.HI.X.SX32 R179, R149, R2.reuse, 0x2, P6 ;  /* 0x0000000295b37211 */ /* 0x080fe200030f16ff */
[----:B------:R-:W1:Y:S01]  /*b3f0*/  @!P0 SYNCS.CCTL.IV [UR12+0x1c008] ;  /* 0x01c00800ff0089b1 */ /* 0x000e62000800000c */
[----:B------:R-:W-:Y:S01]  /*b400*/  LEA R174, P6, R151, R3, 0x2 ;  /* 0x0000000397ae7211 */ /* 0x000fe200078c10ff */
[----:B------:R-:W-:Y:S01]  /*b410*/  NOP ;  /* 0x0000000000007918 */ /* 0x000fe20000000000 */
[----:B------:R-:W-:-:S02]  /*b420*/  LEA.HI.X.SX32 R177, R150, R2, 0x2, P5 ;  /* 0x0000000296b17211 */ /* 0x000fc400028f16ff */
[-C--:B------:R-:W-:Y:S02]  /*b430*/  LEA R172, P5, R152, R3.reuse, 0x2 ;  /* 0x0000000398ac7211 */ /* 0x080fe400078a10ff */
[-C--:B------:R-:W-:Y:S02]  /*b440*/  LEA.HI.X.SX32 R175, R151, R2.reuse, 0x2, P6 ;  /* 0x0000000297af7211 */ /* 0x080fe400030f16ff */
[-C--:B------:R-:W-:Y:S02]  /*b450*/  LEA R170, P6, R142, R3.reuse, 0x2 ;  /* 0x000000038eaa7211 */ /* 0x080fe400078c10ff */
[-C--:B------:R-:W-:Y:S02]  /*b460*/  LEA.HI.X.SX32 R173, R152, R2.reuse, 0x2, P5 ;  /* 0x0000000298ad7211 */ /* 0x080fe400028f16ff */
[-C--:B------:R-:W-:Y:S02]  /*b470*/  LEA R168, P5, R143, R3.reuse, 0x2 ;  /* 0x000000038fa87211 */ /* 0x080fe400078a10ff */
        /* <DEDUP_REMOVED lines=8> */
[-C--:B------:R-:W-:Y:S02]  /*b500*/  LEA R162, P6, R146, R3.reuse, 0x2 ;  /* 0x0000000392a27211 */ /* 0x080fe400078c10ff */
[----:B------:R-:W-:Y:S01]  /*b510*/  LEA.HI.X.SX32 R165, R145, R2, 0x2, P5 ;  /* 0x0000000291a57211 */ /* 0x000fe200028f16ff */
[----:B------:R-:W-:Y:S01]  /*b520*/  VIADD R145, R144, UR5 ;  /* 0x0000000590917c36 */ /* 0x000fe20008000000 */
[----:B------:R-:W-:-:S02]  /*b530*/  LEA R160, P5, R147, R3, 0x2 ;  /* 0x0000000393a07211 */ /* 0x000fc400078a10ff */
[-C--:B------:R-:W-:Y:S02]  /*b540*/  LEA.HI.X.SX32 R163, R146, R2.reuse, 0x2, P6 ;  /* 0x0000000292a37211 */ /* 0x080fe400030f16ff */
[-C--:B------:R-:W-:Y:S02]  /*b550*/  LEA R156, P6, R148, R3.reuse, 0x2 ;  /* 0x00000003949c7211 */ /* 0x080fe400078c10ff */
[-C--:B------:R-:W-:Y:S01]  /*b560*/  LEA.HI.X.SX32 R161, R147, R2.reuse, 0x2, P5 ;  /* 0x0000000293a17211 */ /* 0x080fe200028f16ff */
[----:B------:R-:W-:Y:S01]  /*b570*/  VIADD R147, R145, UR5 ;  /* 0x0000000591937c36 */ /* 0x000fe20008000000 */
[-C--:B------:R-:W-:Y:S02]  /*b580*/  LEA R158, P5, R142, R3.reuse, 0x2 ;  /* 0x000000038e9e7211 */ /* 0x080fe400078a10ff */
[----:B------:R-:W-:Y:S02]  /*b590*/  LEA.HI.X.SX32 R157, R148, R2, 0x2, P6 ;  /* 0x00000002949d7211 */ /* 0x000fe400030f16ff */
        /* <DEDUP_REMOVED lines=12> */
[----:B------:R-:W-:Y:S02]  /*b660*/  ISETP.LT.AND P0, PT, R0, UR11, !P1 ;  /* 0x0000000b00007c0c */ /* 0x000fe4000cf01270 */
[-C--:B------:R-:W-:Y:S02]  /*b670*/  LEA.HI.X.SX32 R147, R147, R2.reuse, 0x2, P5 ;  /* 0x0000000293937211 */ /* 0x080fe400028f16ff */
[----:B------:R-:W-:Y:S02]  /*b680*/  LEA R144, P5, R143, R3, 0x2 ;  /* 0x000000038f907211 */ /* 0x000fe400078a10ff */
[----:B------:R-:W-:-:S02]  /*b690*/  LEA.HI.X.SX32 R149, R142, R2, 0x2, P6 ;  /* 0x000000028e957211 */ /* 0x000fc400030f16ff */
[C---:B------:R-:W-:Y:S02]  /*b6a0*/  LEA R142, P6, R194.reuse, R3, 0x2 ;  /* 0x00000003c28e7211 */ /* 0x040fe400078c10ff */
[-C--:B------:R-:W-:Y:S02]  /*b6b0*/  LEA.HI.X.SX32 R145, R143, R2.reuse, 0x2, P5 ;  /* 0x000000028f917211 */ /* 0x080fe400028f16ff */
[----:B------:R-:W-:Y:S01]  /*b6c0*/  LEA.HI.X.SX32 R143, R194, R2, 0x2, P6 ;  /* 0x00000002c28f7211 */ /* 0x000fe200030f16ff */
[----:B-1----:R1:W-:Y:S01]  /*b6d0*/  @P0 STG.E desc[UR18][R132.64], R4 ;  /* 0x0000000484000986 */ /* 0x0023e2000c101912 */
[----:B------:R-:W-:Y:S01]  /*b6e0*/  ISETP.LT.AND P6, PT, R195, UR11, !P1 ;  /* 0x0000000bc3007c0c */ /* 0x000fe2000cfc1270 */
[----:B------:R-:W-:Y:S01]  /*b6f0*/  VIADD R195, R0, 0x6 ;  /* 0x0000000600c37836 */ /* 0x000fe20000000000 */
[----:B------:R-:W-:Y:S01]  /*b700*/  ISETP.LT.AND P5, PT, R196, UR11, !P1 ;  /* 0x0000000bc4007c0c */ /* 0x000fe2000cfa1270 */
[----:B------:R-:W-:Y:S01]  /*b710*/  VIADD R196, R0, 0x7 ;  /* 0x0000000700c47836 */ /* 0x000fe20000000000 */
[----:B------:R2:W-:Y:S01]  /*b720*/  @P2 STG.E desc[UR18][R134.64], R5 ;  /* 0x0000000586002986 */ /* 0x0005e2000c101912 */
[----:B------:R-:W-:Y:S01]  /*b730*/  VIADD R194, R194, UR5 ;  /* 0x00000005c2c27c36 */ /* 0x000fe20008000000 */
[----:B------:R-:W-:Y:S01]  /*b740*/  ISETP.LT.AND P0, PT, R195, UR11, !P1 ;  /* 0x0000000bc3007c0c */ /* 0x000fe2000cf01270 */
[----:B------:R-:W-:Y:S01]  /*b750*/  VIADD R195, R0, 0x8 ;  /* 0x0000000800c37836 */ /* 0x000fe20000000000 */
[----:B------:R-:W-:Y:S01]  /*b760*/  ISETP.LT.AND P2, PT, R196, UR11, !P1 ;  /* 0x0000000bc4007c0c */ /* 0x000fe2000cf41270 */
[----:B------:R-:W-:Y:S01]  /*b770*/  @P3 STG.E desc[UR18][R136.64], R6 ;  /* 0x0000000688003986 */ /* 0x000fe2000c101912 */
[----:B------:R-:W-:-:S02]  /*b780*/  VIADD R196, R0, 0x9 ;  /* 0x0000000900c47836 */ /* 0x000fc40000000000 */
[----:B------:R-:W-:Y:S01]  /*b790*/  ISETP.LT.AND P3, PT, R195, UR11, !P1 ;  /* 0x0000000bc3007c0c */ /* 0x000fe2000cf61270 */
[----:B-1----:R-:W-:Y:S01]  /*b7a0*/  VIADD R4, R0, 0xc ;  /* 0x0000000c00047836 */ /* 0x002fe20000000000 */
[----:B------:R1:W-:Y:S01]  /*b7b0*/  @P4 STG.E desc[UR18][R138.64], R7 ;  /* 0x000000078a004986 */ /* 0x0003e2000c101912 */
[----:B------:R-:W-:Y:S01]  /*b7c0*/  ISETP.LT.AND P4, PT, R196, UR11, !P1 ;  /* 0x0000000bc4007c0c */ /* 0x000fe2000cf81270 */
[C---:B------:R-:W-:Y:S02]  /*b7d0*/  VIADD R195, R0.reuse, 0xa ;  /* 0x0000000a00c37836 */ /* 0x040fe40000000000 */
[----:B------:R-:W-:Y:S01]  /*b7e0*/  @P5 STG.E desc[UR18][R140.64], R8 ;  /* 0x000000088c005986 */ /* 0x000fe2000c101912 */
[C---:B--2---:R-:W-:Y:S02]  /*b7f0*/  VIADD R5, R0.reuse, 0xb ;  /* 0x0000000b00057836 */ /* 0x044fe40000000000 */
[----:B------:R-:W-:Y:S01]  /*b800*/  ISETP.LT.AND P5, PT, R195, UR11, !P1 ;  /* 0x0000000bc3007c0c */ /* 0x000fe2000cfa1270 */
[----:B------:R2:W-:Y:S02]  /*b810*/  @P6 STG.E desc[UR18][R192.64], R9 ;  /* 0x00000009c0006986 */ /* 0x0005e4000c101912 */
[----:B------:R-:W-:Y:S01]  /*b820*/  ISETP.LT.AND P6, PT, R5, UR11, !P1 ;  /* 0x0000000b05007c0c */ /* 0x000fe2000cfc1270 */
[----:B------:R-:W-:Y:S01]  /*b830*/  VIADD R5, R0, 0xd ;  /* 0x0000000d00057836 */ /* 0x000fe20000000000 */
[----:B------:R-:W-:Y:S01]  /*b840*/  @P0 STG.E desc[UR18][R190.64], R10 ;  /* 0x0000000abe000986 */ /* 0x000fe2000c101912 */
[----:B------:R-:W-:Y:S01]  /*b850*/  ISETP.LT.AND P0, PT, R4, UR11, !P1 ;  /* 0x0000000b04007c0c */ /* 0x000fe2000cf01270 */
[----:B------:R-:W-:-:S02]  /*b860*/  VIADD R4, R0, 0xe ;  /* 0x0000000e00047836 */ /* 0x000fc40000000000 */
[----:B------:R2:W-:Y:S01]  /*b870*/  @P2 STG.E desc[UR18][R186.64], R11 ;  /* 0x0000000bba002986 */ /* 0x0005e2000c101912 */
[----:B------:R-:W-:Y:S01]  /*b880*/  ISETP.LT.AND P2, PT, R5, UR11, !P1 ;  /* 0x0000000b05007c0c */ /* 0x000fe2000cf41270 */
[----:B------:R-:W-:Y:S02]  /*b890*/  VIADD R5, R0, 0x1c ;  /* 0x0000001c00057836 */ /* 0x000fe40000000000 */
[----:B------:R3:W-:Y:S01]  /*b8a0*/  @P3 STG.E desc[UR18][R188.64], R12 ;  /* 0x0000000cbc003986 */ /* 0x0007e2000c101912 */
[----:B------:R-:W-:Y:S01]  /*b8b0*/  ISETP.LT.AND P3, PT, R4, UR11, !P1 ;  /* 0x0000000b04007c0c */ /* 0x000fe2000cf61270 */
[C---:B------:R-:W-:Y:S02]  /*b8c0*/  VIADD R4, R0.reuse, 0xf ;  /* 0x0000000f00047836 */ /* 0x040fe40000000000 */
[----:B------:R3:W-:Y:S01]  /*b8d0*/  @P4 STG.E desc[UR18][R184.64], R13 ;  /* 0x0000000db8004986 */ /* 0x0007e2000c101912 */
[----:B-1----:R-:W-:Y:S02]  /*b8e0*/  VIADD R7, R0, 0x23 ;  /* 0x0000002300077836 */ /* 0x002fe40000000000 */
[----:B------:R-:W-:Y:S01]  /*b8f0*/  ISETP.LT.AND P4, PT, R4, UR11, !P1 ;  /* 0x0000000b04007c0c */ /* 0x000fe2000cf81270 */
[C---:B------:R-:W-:Y:S01]  /*b900*/  VIADD R4, R0.reuse, 0x10 ;  /* 0x0000001000047836 */ /* 0x040fe20000000000 */
[----:B------:R-:W-:Y:S01]  /*b910*/  @P5 STG.E desc[UR18][R182.64], R14 ;  /* 0x0000000eb6005986 */ /* 0x000fe2000c101912 */
[----:B--2---:R-:W-:-:S02]  /*b920*/  VIADD R9, R0, 0x24 ;  /* 0x0000002400097836 */ /* 0x004fc40000000000 */
[----:B------:R-:W-:Y:S01]  /*b930*/  VIADD R8, R194, UR5 ;  /* 0x00000005c2087c36 */ /* 0x000fe20008000000 */
[----:B------:R-:W-:Y:S01]  /*b940*/  ISETP.LT.AND P5, PT, R4, UR11, !P1 ;  /* 0x0000000b04007c0c */ /* 0x000fe2000cfa1270 */
[C---:B------:R-:W-:Y:S01]  /*b950*/  VIADD R4, R0.reuse, 0x11 ;  /* 0x0000001100047836 */ /* 0x040fe20000000000 */
[----:B------:R-:W-:Y:S01]  /*b960*/  @P6 STG.E desc[UR18][R180.64], R15 ;  /* 0x0000000fb4006986 */ /* 0x000fe2000c101912 */
[C---:B------:R-:W-:Y:S02]  /*b970*/  VIADD R11, R0.reuse, 0x25 ;  /* 0x00000025000b7836 */ /* 0x040fe40000000000 */
[----:B---3--:R-:W-:Y:S01]  /*b980*/  VIADD R12, R0, 0x26 ;  /* 0x00000026000c7836 */ /* 0x008fe20000000000 */
[----:B------:R-:W-:Y:S01]  /*b990*/  ISETP.LT.AND P6, PT, R4, UR11, !P1 ;  /* 0x0000000b04007c0c */ /* 0x000fe2000cfc1270 */
[C---:B------:R-:W-:Y:S01]  /*b9a0*/  VIADD R4, R0.reuse, 0x12 ;  /* 0x0000001200047836 */ /* 0x040fe20000000000 */
[----:B------:R-:W-:Y:S01]  /*b9b0*/  @P0 STG.E desc[UR18][R178.64], R16 ;  /* 0x00000010b2000986 */ /* 0x000fe2000c101912 */
[----:B------:R-:W-:-:S03]  /*b9c0*/  VIADD R13, R0, 0x27 ;  /* 0x00000027000d7836 */ /* 0x000fc60000000000 */
[----:B------:R-:W-:Y:S01]  /*b9d0*/  ISETP.LT.AND P0, PT, R4, UR4, !P1 ;  /* 0x0000000404007c0c */ /* 0x000fe2000cf01270 */
[----:B------:R-:W-:Y:S01]  /*b9e0*/  VIADD R4, R0, 0x13 ;  /* 0x0000001300047836 */ /* 0x000fe20000000000 */
[----:B------:R-:W-:Y:S01]  /*b9f0*/  @P2 STG.E desc[UR18][R176.64], R17 ;  /* 0x00000011b0002986 */ /* 0x000fe2000c101912 */
[----:B------:R-:W1:Y:S03]  /*ba00*/  LDCU UR4, c[0x0][0x39c] ;  /* 0x00007380ff0477ac */ /* 0x000e660008000800 */
[----:B------:R-:W-:Y:S01]  /*ba10*/  ISETP.LT.AND P2, PT, R4, UR6, !P1 ;  /* 0x0000000604007c0c */ /* 0x000fe2000cf41270 */
[----:B------:R-:W-:Y:S01]  /*ba20*/  VIADD R4, R0, 0x14 ;  /* 0x0000001400047836 */ /* 0x000fe20000000000 */
[----:B------:R2:W-:Y:S01]  /*ba30*/  @P3 STG.E desc[UR18][R174.64], R18 ;  /* 0x00000012ae003986 */ /* 0x0005e2000c101912 */
[----:B------:R-:W3:Y:S03]  /*ba40*/  LDCU UR6, c[0x0][0x39c] ;  /* 0x00007380ff0677ac */ /* 0x000ee60008000800 */
[----:B------:R-:W-:Y:S01]  /*ba50*/  ISETP.LT.AND P3, PT, R4, UR7, !P1 ;  /* 0x0000000704007c0c */ /* 0x000fe2000cf61270 */
[----:B------:R-:W-:Y:S01]  /*ba60*/  VIADD R4, R0, 0x15 ;  /* 0x0000001500047836 */ /* 0x000fe20000000000 */
[----:B------:R-:W-:Y:S01]  /*ba70*/  @P4 STG.E desc[UR18][R172.64], R19 ;  /* 0x00000013ac004986 */ /* 0x000fe2000c101912 */
[----:B------:R-:W5:Y:S03]  /*ba80*/  LDCU UR7, c[0x0][0x39c] ;  /* 0x00007380ff0777ac */ /* 0x000f660008000800 */
[----:B----4-:R-:W-:Y:S01]  /*ba90*/  ISETP.LT.AND P4, PT, R4, UR8, !P1 ;  /* 0x0000000804007c0c */ /* 0x010fe2000cf81270 */
[C---:B------:R-:W-:Y:S01]  /*baa0*/  VIADD R4, R0.reuse, 0x16 ;  /* 0x0000001600047836 */ /* 0x040fe20000000000 */
[----:B------:R-:W-:Y:S01]  /*bab0*/  @P5 STG.E desc[UR18][R170.64], R20 ;  /* 0x00000014aa005986 */ /* 0x000fe2000c101912 */
[----:B------:R-:W4:Y:S01]  /*bac0*/  LDCU UR8, c[0x0][0x39c] ;  /* 0x00007380ff0877ac */ /* 0x000f220008000800 */
[----:B--2---:R-:W-:-:S02]  /*bad0*/  VIADD R18, R0, 0x7e ;  /* 0x0000007e00127836 */ /* 0x004fc40000000000 */
[----:B-1----:R-:W-:Y:S01]  /*bae0*/  ISETP.LT.AND P5, PT, R4, UR4, !P1 ;  /* 0x0000000404007c0c */ /* 0x002fe2000cfa1270 */
[----:B------:R-:W-:Y:S01]  /*baf0*/  VIADD R4, R0, 0x17 ;  /* 0x0000001700047836 */ /* 0x000fe20000000000 */
[----:B------:R-:W-:Y:S01]  /*bb00*/  @P6 STG.E desc[UR18][R168.64], R21 ;  /* 0x00000015a8006986 */ /* 0x000fe2000c101912 */
[----:B------:R-:W1:Y:S03]  /*bb10*/  LDCU UR4, c[0x0][0x39c] ;  /* 0x00007380ff0477ac */ /* 0x000e660008000800 */
[----:B---3--:R-:W-:Y:S01]  /*bb20*/  ISETP.LT.AND P6, PT, R4, UR6, !P1 ;  /* 0x0000000604007c0c */ /* 0x008fe2000cfc1270 */
[----:B------:R-:W-:Y:S01]  /*bb30*/  VIADD R4, R0, 0x18 ;  /* 0x0000001800047836 */ /* 0x000fe20000000000 */
[----:B------:R-:W-:Y:S01]  /*bb40*/  @P0 STG.E desc[UR18][R166.64], R22 ;  /* 0x00000016a6000986 */ /* 0x000fe2000c101912 */
[----:B------:R-:W2:Y:S03]  /*bb50*/  LDCU UR6, c[0x0][0x39c] ;  /* 0x00007380ff0677ac */ /* 0x000ea60008000800 */
[----:B-----5:R-:W-:Y:S01]  /*bb60*/  ISETP.LT.AND P0, PT, R4, UR7, !P1 ;  /* 0x0000000704007c0c */ /* 0x020fe2000cf01270 */
[----:B------:R-:W-:Y:S01]  /*bb70*/  VIADD R4, R0, 0x19 ;  /* 0x0000001900047836 */ /* 0x000fe20000000000 */
[----:B------:R-:W-:Y:S01]  /*bb80*/  @P2 STG.E desc[UR18][R164.64], R23 ;  /* 0x00000017a4002986 */ /* 0x000fe2000c101912 */
[----:B------:R-:W3:Y:S03]  /*bb90*/  LDCU UR7, c[0x0][0x39c] ;  /* 0x00007380ff0777ac */ /* 0x000ee60008000800 */
[----:B----4-:R-:W-:Y:S01]  /*bba0*/  ISETP.LT.AND P2, PT, R4, UR8, !P1 ;  /* 0x0000000804007c0c */ /* 0x010fe2000cf41270 */
[----:B------:R-:W-:Y:S01]  /*bbb0*/  VIADD R4, R0, 0x1a ;  /* 0x0000001a00047836 */ /* 0x000fe20000000000 */
[----:B------:R-:W4:Y:S01]  /*bbc0*/  LDCU UR8, c[0x0][0x39c] ;  /* 0x00007380ff0877ac */ /* 0x000f220008000800 */
[----:B------:R-:W-:Y:S03]  /*bbd0*/  @P3 STG.E desc[UR18][R162.64], R24 ;  /* 0x00000018a2003986 */ /* 0x000fe6000c101912 */
[----:B-1----:R-:W-:Y:S01]  /*bbe0*/  ISETP.LT.AND P3, PT, R4, UR4, !P1 ;  /* 0x0000000404007c0c */ /* 0x002fe2000cf61270 */
[----:B------:R-:W-:Y:S01]  /*bbf0*/  VIADD R4, R0, 0x1b ;  /* 0x0000001b00047836 */ /* 0x000fe20000000000 */
[----:B------:R-:W1:Y:S01]  /*bc00*/  LDCU UR4, c[0x0][0x39c] ;  /* 0x00007380ff0477ac */ /* 0x000e620008000800 */
[----:B------:R-:W-:Y:S03]  /*bc10*/  @P4 STG.E desc[UR18][R160.64], R25 ;  /* 0x00000019a0004986 */ /* 0x000fe6000c101912 */
[----:B--2---:R-:W-:Y:S01]  /*bc20*/  ISETP.LT.AND P4, PT, R4, UR6, !P1 ;  /* 0x0000000604007c0c */ /* 0x004fe2000cf81270 */
[----:B------:R-:W2:Y:S01]  /*bc30*/  LDCU UR6, c[0x0][0x39c] ;  /* 0x00007380ff0677ac */ /* 0x000ea20008000800 */
[C---:B------:R-:W-:Y:S01]  /*bc40*/  VIADD R4, R0.reuse, 0x1d ;  /* 0x0000001d00047836 */ /* 0x040fe20000000000 */
[----:B------:R-:W-:Y:S01]  /*bc50*/  @P5 STG.E desc[UR18][R156.64], R26 ;  /* 0x0000001a9c005986 */ /* 0x000fe2000c101912 */
[----:B---3--:R-:W-:Y:S01]  /*bc60*/  ISETP.LT.AND P5, PT, R5, UR7, !P1 ;  /* 0x0000000705007c0c */ /* 0x008fe2000cfa1270 */
[----:B------:R-:W3:Y:S01]  /*bc70*/  LDCU UR7, c[0x0][0x39c] ;  /* 0x00007380ff0777ac */ /* 0x000ee20008000800 */
[----:B------:R-:W-:Y:S01]  /*bc80*/  VIADD R5, R0, 0x1f ;  /* 0x0000001f00057836 */ /* 0x000fe20000000000 */
[----:B------:R-:W-:Y:S01]  /*bc90*/  @P6 STG.E desc[UR18][R158.64], R27 ;  /* 0x0000001b9e006986 */ /* 0x000fe2000c101912 */
[----:B----4-:R-:W-:Y:S01]  /*bca0*/  ISETP.LT.AND P6, PT, R4, UR8, !P1 ;  /* 0x0000000804007c0c */ /* 0x010fe2000cfc1270 */
[----:B------:R-:W4:Y:S01]  /*bcb0*/  LDCU UR8, c[0x0][0x39c] ;  /* 0x00007380ff0877ac */ /* 0x000f220008000800 */
[----:B------:R-:W-:Y:S01]  /*bcc0*/  VIADD R4, R0, 0x1e ;  /* 0x0000001e00047836 */ /* 0x000fe20000000000 */
[----:B------:R-:W-:Y:S04]  /*bcd0*/  @P0 STG.E desc[UR18][R154.64], R28 ;  /* 0x0000001c9a000986 */ /* 0x000fe8000c101912 */
[----:B-1----:R-:W-:Y:S01]  /*bce0*/  ISETP.LT.AND P0, PT, R4, UR4, !P1 ;  /* 0x0000000404007c0c */ /* 0x002fe2000cf01270 */
[C---:B------:R-:W-:Y:S01]  /*bcf0*/  VIADD R4, R0.reuse, 0x20 ;  /* 0x0000002000047836 */ /* 0x040fe20000000000 */
[----:B------:R-:W1:Y:S01]  /*bd00*/  LDCU UR4, c[0x0][0x39c] ;  /* 0x00007380ff0477ac */ /* 0x000e620008000800 */
[----:B------:R-:W-:Y:S01]  /*bd10*/  @P2 STG.E desc[UR18][R150.64], R29 ;  /* 0x0000001d96002986 */ /* 0x000fe2000c101912 */
[----:B--2---:R-:W-:Y:S01]  /*bd20*/  ISETP.LT.AND P2, PT, R5, UR6, !P1 ;  /* 0x0000000605007c0c */ /* 0x004fe2000cf41270 */
[----:B------:R-:W-:Y:S01]  /*bd30*/  VIADD R5, R0, 0x21 ;  /* 0x0000002100057836 */ /* 0x000fe20000000000 */
[----:B------:R-:W2:Y:S01]  /*bd40*/  LDCU UR6, c[0x0][0x39c] ;  /* 0x00007380ff0677ac */ /* 0x000ea20008000800 */
[----:B------:R-:W-:Y:S01]  /*bd50*/  @P3 STG.E desc[UR18][R152.64], R30 ;  /* 0x0000001e98003986 */ /* 0x000fe2000c101912 */
[----:B------:R-:W-:Y:S01]  /*bd60*/  ISETP.LT.AND P3, PT, R4, UR9, !P1 ;  /* 0x0000000904007c0c */ /* 0x000fe2000cf61270 */
[----:B------:R-:W-:-:S02]  /*bd70*/  VIADD R4, R0, 0x22 ;  /* 0x0000002200047836 */ /* 0x000fc40000000000 */
[----:B------:R-:W-:Y:S01]  /*bd80*/  @P4 STG.E desc[UR18][R146.64], R31 ;  /* 0x0000001f92004986 */ /* 0x000fe2000c101912 */
[----:B---3--:R-:W-:Y:S01]  /*bd90*/  ISETP.LT.AND P4, PT, R5, UR7, !P1 ;  /* 0x0000000705007c0c */ /* 0x008fe2000cf81270 */
[----:B------:R-:W3:Y:S02]  /*bda0*/  LDCU UR7, c[0x0][0x39c] ;  /* 0x00007380ff0777ac */ /* 0x000ee40008000800 */
[----:B------:R-:W-:Y:S01]  /*bdb0*/  @P5 STG.E desc[UR18][R148.64], R32 ;  /* 0x0000002094005986 */ /* 0x000fe2000c101912 */
[----:B----4-:R-:W-:-:S03]  /*bdc0*/  ISETP.LT.AND P5, PT, R4, UR8, !P1 ;  /* 0x0000000804007c0c */ /* 0x010fc6000cfa1270 */
[----:B------:R-:W-:Y:S01]  /*bdd0*/  @P6 STG.E desc[UR18][R144.64], R33 ;  /* 0x0000002190006986 */ /* 0x000fe2000c101912 */
[----:B------:R-:W-:-:S03]  /*bde0*/  LEA R4, P6, R194, R3, 0x2 ;  /* 0x00000003c2047211 */ /* 0x000fc600078c10ff */
[----:B------:R-:W-:Y:S01]  /*bdf0*/  @P0 STG.E desc[UR18][R142.64], R34 ;  /* 0x000000228e000986 */ /* 0x000fe2000c101912 */
[-C--:B------:R-:W-:Y:S02]  /*be00*/  LEA.HI.X.SX32 R5, R194, R2.reuse, 0x2, P6 ;  /* 0x00000002c2057211 */ /* 0x080fe400030f16ff */
[----:B-1----:R-:W-:Y:S01]  /*be10*/  ISETP.LT.AND P0, PT, R7, UR4, !P1 ;  /* 0x0000000407007c0c */ /* 0x002fe2000cf01270 */
[----:B------:R-:W1:Y:S01]  /*be20*/  LDCU UR4, c[0x0][0x39c] ;  /* 0x00007380ff0477ac */ /* 0x000e620008000800 */
[CC--:B------:R-:W-:Y:S01]  /*be30*/  LEA R6, P6, R8.reuse, R3.reuse, 0x2 ;  /* 0x0000000308067211 */ /* 0x0c0fe200078c10ff */
[----:B------:R4:W-:Y:S01]  /*be40*/  @P2 STG.E desc[UR18][R4.64], R35 ;  /* 0x0000002304002986 */ /* 0x0009e2000c101912 */
[----:B--2---:R-:W-:Y:S01]  /*be50*/  ISETP.LT.AND P2, PT, R9, UR6, !P1 ;  /* 0x0000000609007c0c */ /* 0x004fe2000cf41270 */
[C---:B------:R-:W-:Y:S01]  /*be60*/  VIADD R9, R8.reuse, UR5 ;  /* 0x0000000508097c36 */ /* 0x040fe20008000000 */
[-C--:B------:R-:W-:Y:S01]  /*be70*/  LEA.HI.X.SX32 R7, R8, R2.reuse, 0x2, P6 ;  /* 0x0000000208077211 */ /* 0x080fe200030f16ff */
[----:B------:R-:W2:Y:S02]  /*be80*/  LDCU UR6, c[0x0][0x39c] ;  /* 0x00007380ff0677ac */ /* 0x000ea40008000800 */
[C---:B------:R-:W-:Y:S01]  /*be90*/  VIADD R10, R9.reuse, UR5 ;  /* 0x00000005090a7c36 */ /* 0x040fe20008000000 */
[-C--:B------:R-:W-:Y:S01]  /*bea0*/  LEA R8, P6, R9, R3.reuse, 0x2 ;  /* 0x0000000309087211 */ /* 0x080fe200078c10ff */
[----:B------:R5:W-:Y:S01]  /*beb0*/  @P3 STG.E desc[UR18][R6.64], R36 ;  /* 0x0000002406003986 */ /* 0x000be2000c101912 */
[----:B---3--:R-:W-:Y:S01]  /*bec0*/  ISETP.LT.AND P3, PT, R11, UR7, !P1 ;  /* 0x000000070b007c0c */ /* 0x008fe2000cf61270 */
[----:B------:R-:W3:Y:S01]  /*bed0*/  LDCU UR7, c[0x0][0x39c] ;  /* 0x00007380ff0777ac */ /* 0x000ee20008000800 */
[----:B------:R-:W-:Y:S01]  /*bee0*/  LEA.HI.X.SX32 R9, R9, R2, 0x2, P6 ;  /* 0x0000000209097211 */ /* 0x000fe200030f16ff */
[C---:B------:R-:W-:Y:S01]  /*bef0*/  VIADD R11, R10.reuse, UR5 ;  /* 0x000000050a0b7c36 */ /* 0x040fe20008000000 */
[----:B----4-:R-:W-:-:S03]  /*bf00*/  LEA R4, P6, R10, R3, 0x2 ;  /* 0x000000030a047211 */ /* 0x010fc600078c10ff */
[----:B------:R4:W-:Y:S01]  /*bf10*/  @P4 STG.E desc[UR18][R8.64], R37 ;  /* 0x0000002508004986 */ /* 0x0009e2000c101912 */
[-C--:B------:R-:W-:Y:S02]  /*bf20*/  LEA.HI.X.SX32 R5, R10, R2.reuse, 0x2, P6 ;  /* 0x000000020a057211 */ /* 0x080fe400030f16ff */
[----:B-1----:R-:W-:Y:S01]  /*bf30*/  ISETP.LT.AND P4, PT, R12, UR4, !P1 ;  /* 0x000000040c007c0c */ /* 0x002fe2000cf81270 */
[C---:B------:R-:W-:Y:S01]  /*bf40*/  VIADD R12, R11.reuse, UR5 ;  /* 0x000000050b0c7c36 */ /* 0x040fe20008000000 */
[-C--:B-----5:R-:W-:Y:S01]  /*bf50*/  LEA R6, P6, R11, R3.reuse, 0x2 ;  /* 0x000000030b067211 */ /* 0x0a0fe200078c10ff */
[----:B------:R-:W1:Y:S01]  /*bf60*/  LDCU UR4, c[0x0][0x39c] ;  /* 0x00007380ff0477ac */ /* 0x000e620008000800 */
[----:B------:R5:W-:Y:S01]  /*bf70*/  @P5 STG.E desc[UR18][R4.64], R38 ;  /* 0x0000002604005986 */ /* 0x000be2000c101912 */
[----:B--2---:R-:W-:Y:S01]  /*bf80*/  ISETP.LT.AND P5, PT, R13, UR6, !P1 ;  /* 0x000000060d007c0c */ /* 0x004fe2000cfa1270 */
[----:B------:R-:W-:Y:S01]  /*bf90*/  VIADD R13, R0, 0x28 ;  /* 0x00000028000d7836 */ /* 0x000fe20000000000 */
[----:B------:R-:W-:Y:S01]  /*bfa0*/  LEA.HI.X.SX32 R7, R11, R2, 0x2, P6 ;  /* 0x000000020b077211 */ /* 0x000fe200030f16ff */
[----:B------:R-:W2:Y:S01]  /*bfb0*/  LDCU UR6, c[0x0][0x39c] ;  /* 0x00007380ff0677ac */ /* 0x000ea20008000800 */
[----:B------:R-:W-:Y:S01]  /*bfc0*/  LEA R10, P6, R12, R3, 0x2 ;  /* 0x000000030c0a7211 */ /* 0x000fe200078c10ff */
[----:B----4-:R-:W-:-:S02]  /*bfd0*/  VIADD R9, R0, 0x29 ;  /* 0x0000002900097836 */ /* 0x010fc40000000000 */
[----:B------:R4:W-:Y:S01]  /*bfe0*/  @P0 STG.E desc[UR18][R6.64], R39 ;  /* 0x0000002706000986 */ /* 0x0009e2000c101912 */
[C---:B------:R-:W-:Y:S01]  /*bff0*/  LEA.HI.X.SX32 R11, R12.reuse, R2, 0x2, P6 ;  /* 0x000000020c0b7211 */ /* 0x040fe200030f16ff */
[----:B------:R-:W-:Y:S01]  /*c000*/  VIADD R12, R12, UR5 ;  /* 0x000000050c0c7c36 */ /* 0x000fe20008000000 */
[----:B---3--:R-:W-:Y:S01]  /*c010*/  ISETP.LT.AND P0, PT, R13, UR7, !P1 ;  /* 0x000000070d007c0c */ /* 0x008fe2000cf01270 */
[----:B------:R-:W3:Y:S02]  /*c020*/  LDCU UR7, c[0x0][0x39c] ;  /* 0x00007380ff0777ac */ /* 0x000ee40008000800 */
[----:B------:R2:W-:Y:S01]  /*c030*/  @P2 STG.E desc[UR18][R10.64], R40 ;  /* 0x000000280a002986 */ /* 0x0005e2000c101912 */
[C---:B------:R-:W-:Y:S01]  /*c040*/  VIADD R13, R12.reuse, UR5 ;  /* 0x000000050c0d7c36 */ /* 0x040fe20008000000 */
[----:B-----5:R-:W-:-:S04]  /*c050*/  LEA R4, P2, R12, R3, 0x2 ;  /* 0x000000030c047211 */ /* 0x020fc800078410ff */
[-C--:B------:R-:W-:Y:S01]  /*c060*/  LEA.HI.X.SX32 R5, R12, R2.reuse, 0x2, P2 ;  /* 0x000000020c057211 */ /* 0x080fe200010f16ff */
[----:B----4-:R-:W-:Y:S01]  /*c070*/  VIADD R6, R0, 0x2a ;  /* 0x0000002a00067836 */ /* 0x010fe20000000000 */
[-C--:B------:R-:W-:Y:S02]  /*c080*/  LEA R8, P6, R13, R3.reuse, 0x2 ;  /* 0x000000030d087211 */ /* 0x080fe400078c10ff */
[----:B-1----:R-:W-:Y:S01]  /*c090*/  ISETP.LT.AND P2, PT, R9, UR4, !P1 ;  /* 0x0000000409007c0c */ /* 0x002fe2000cf41270 */
[----:B------:R-:W1:Y:S01]  /*c0a0*/  LDCU UR4, c[0x0][0x39c] ;  /* 0x00007380ff0477ac */ /* 0x000e620008000800 */
[C---:B------:R-:W-:Y:S01]  /*c0b0*/  LEA.HI.X.SX32 R9, R13.reuse, R2, 0x2, P6 ;  /* 0x000000020d097211 */ /* 0x040fe200030f16ff */
[----:B------:R-:W-:Y:S01]  /*c0c0*/  VIADD R13, R13, UR5 ;  /* 0x000000050d0d7c36 */ /* 0x000fe20008000000 */
[----:B------:R4:W-:Y:S01]  /*c0d0*/  @P3 STG.E desc[UR18][R4.64], R41 ;  /* 0x0000002904003986 */ /* 0x0009e2000c101912 */
[----:B--2---:R-:W-:Y:S01]  /*c0e0*/  ISETP.LT.AND P3, PT, R6, UR6, !P1 ;  /* 0x0000000606007c0c */ /* 0x004fe2000cf61270 */
[----:B------:R-:W-:Y:S01]  /*c0f0*/  VIADD R11, R0, 0x2b ;  /* 0x0000002b000b7836 */ /* 0x000fe20000000000 */
[----:B------:R-:W2:Y:S01]  /*c100*/  LDCU UR6, c[0x0][0x39c] ;  /* 0x00007380ff0677ac */ /* 0x000ea20008000800 */
[----:B------:R5:W-:Y:S01]  /*c110*/  @P4 STG.E desc[UR18][R8.64], R42 ;  /* 0x0000002a08004986 */ /* 0x000be2000c101912 */
[C---:B------:R-:W-:Y:S01]  /*c120*/  LEA R6, P4, R13.reuse, R3, 0x2 ;  /* 0x000000030d067211 */ /* 0x040fe200078810ff */
[----:B------:R-:W-:-:S03]  /*c130*/  VIADD R10, R13, UR5 ;  /* 0x000000050d0a7c36 */ /* 0x000fc60008000000 */
[-C--:B------:R-:W-:Y:S01]  /*c140*/  LEA.HI.X.SX32 R7, R13, R2.reuse, 0x2, P4 ;  /* 0x000000020d077211 */ /* 0x080fe200020f16ff */
[C---:B------:R-:W-:Y:S01]  /*c150*/  VIADD R13, R0.reuse, 0x34 ;  /* 0x00000034000d7836 */ /* 0x040fe20000000000 */
[----:B---3--:R-:W-:Y:S01]  /*c160*/  ISETP.LT.AND P4, PT, R11, UR7, !P1 ;  /* 0x000000070b007c0c */ /* 0x008fe2000cf81270 */
[----:B----4-:R-:W-:Y:S01]  /*c170*/  VIADD R5, R0, 0x2c ;  /* 0x0000002c00057836 */ /* 0x010fe20000000000 */
[----:B------:R-:W3:Y:S01]  /*c180*/  LDCU UR7, c[0x0][0x39c] ;  /* 0x00007380ff0777ac */ /* 0x000ee20008000800 */
[CC--:B------:R-:W-:Y:S01]  /*c190*/  LEA R4, P6, R10.reuse, R3.reuse, 0x2 ;  /* 0x000000030a047211 */ /* 0x0c0fe200078c10ff */
[----:B------:R4:W-:Y:S01]  /*c1a0*/  @P5 STG.E desc[UR18][R6.64], R43 ;  /* 0x0000002b06005986 */ /* 0x0009e2000c101912 */
[C---:B-----5:R-:W-:Y:S01]  /*c1b0*/  VIADD R9, R10.reuse, UR5 ;  /* 0x000000050a097c36 */ /* 0x060fe20008000000 */
[----:B-1----:R-:W-:Y:S01]  /*c1c0*/  ISETP.LT.AND P5, PT, R5, UR4, !P1 ;  /* 0x0000000405007c0c */ /* 0x002fe2000cfa1270 */
[----:B------:R-:W1:Y:S01]  /*c1d0*/  LDCU UR4, c[0x0][0x39c] ;  /* 0x00007380ff0477ac */ /* 0x000e620008000800 */
[----:B------:R-:W-:Y:S01]  /*c1e0*/  LEA.HI.X.SX32 R5, R10, R2, 0x2, P6 ;  /* 0x000000020a057211 */ /* 0x000fe200030f16ff */
[C---:B------:R-:W-:Y:S01]  /*c1f0*/  VIADD R12, R9.reuse, UR5 ;  /* 0x00000005090c7c36 */ /* 0x040fe20008000000 */
[----:B------:R-:W-:Y:S01]  /*c200*/  LEA R8, P6, R9, R3, 0x2 ;  /* 0x0000000309087211 */ /* 0x000fe200078c10ff */
[----:B------:R-:W-:-:S02]  /*c210*/  VIADD R11, R0, 0x2d ;  /* 0x0000002d000b7836 */ /* 0x000fc40000000000 */
[----:B------:R5:W-:Y:S01]  /*c220*/  @P0 STG.E desc[UR18][R4.64], R44 ;  /* 0x0000002c04000986 */ /* 0x000be2000c101912 */
[-C--:B------:R-:W-:Y:S02]  /*c230*/  LEA.HI.X.SX32 R9, R9, R2.reuse, 0x2, P6 ;  /* 0x0000000209097211 */ /* 0x080fe400030f16ff */
[-C--:B------:R-:W-:Y:S01]  /*c240*/  LEA R10, P6, R12, R3.reuse, 0x2 ;  /* 0x000000030c0a7211 */ /* 0x080fe200078c10ff */
[----:B----4-:R-:W-:Y:S01]  /*c250*/  VIADD R6, R0, 0x2e ;  /* 0x0000002e00067836 */ /* 0x010fe20000000000 */
[----:B--2---:R-:W-:Y:S01]  /*c260*/  ISETP.LT.AND P0, PT, R11, UR6, !P1 ;  /* 0x000000060b007c0c */ /* 0x004fe2000cf01270 */
[----:B------:R-:W2:Y:S01]  /*c270*/  LDCU UR6, c[0x0][0x39c] ;  /* 0x00007380ff0677ac */ /* 0x000ea20008000800 */
[CC--:B------:R-:W-:Y:S01]  /*c280*/  LEA.HI.X.SX32 R11, R12.reuse, R2.reuse, 0x2, P6 ;  /* 0x000000020c0b7211 */ /* 0x0c0fe200030f16ff */
[----:B------:R-:W-:Y:S01]  /*c290*/  VIADD R12, R12, UR5 ;  /* 0x000000050c0c7c36 */ /* 0x000fe20008000000 */
[----:B------:R4:W-:Y:S01]  /*c2a0*/  @P2 STG.E desc[UR18][R8.64], R45 ;  /* 0x0000002d08002986 */ /* 0x0009e2000c101912 */
[----:B---3--:R-:W-:Y:S01]  /*c2b0*/  ISETP.LT.AND P2, PT, R6, UR7, !P1 ;  /* 0x0000000706007c0c */ /* 0x008fe2000cf41270 */
[----:B------:R-:W-:Y:S01]  /*c2c0*/  VIADD R6, R0, 0x2f ;  /* 0x0000002f00067836 */ /* 0x000fe20000000000 */
[----:B------:R-:W3:Y:S01]  /*c2d0*/  LDCU UR7, c[0x0][0x39c] ;  /* 0x00007380ff0777ac */ /* 0x000ee20008000800 */
[CC--:B-----5:R-:W-:Y:S01]  /*c2e0*/  LEA R4, P6, R12.reuse, R3.reuse, 0x2 ;  /* 0x000000030c047211 */ /* 0x0e0fe200078c10ff */
[----:B------:R-:W-:Y:S01]  /*c2f0*/  VIADD R7, R12, UR5 ;  /* 0x000000050c077c36 */ /* 0x000fe20008000000 */
[----:B------:R5:W-:Y:S01]  /*c300*/  @P3 STG.E desc[UR18][R10.64], R46 ;  /* 0x0000002e0a003986 */ /* 0x000be2000c101912 */
[----:B-1----:R-:W-:Y:S01]  /*c310*/  ISETP.LT.AND P3, PT, R6, UR4, !P1 ;  /* 0x0000000406007c0c */ /* 0x002fe2000cf61270 */
[----:B------:R-:W1:Y:S01]  /*c320*/  LDCU UR4, c[0x0][0x39c] ;  /* 0x00007380ff0477ac */ /* 0x000e620008000800 */
[----:B------:R-:W-:Y:S01]  /*c330*/  LEA.HI.X.SX32 R5, R12, R2, 0x2, P6 ;  /* 0x000000020c057211 */ /* 0x000fe200030f16ff */
[C---:B------:R-:W-:Y:S01]  /*c340*/  VIADD R12, R7.reuse, UR5 ;  /* 0x00000005070c7c36 */ /* 0x040fe20008000000 */
[----:B------:R-:W-:Y:S01]  /*c350*/  LEA R6, P6, R7, R3, 0x2 ;  /* 0x0000000307067211 */ /* 0x000fe200078c10ff */
[----:B----4-:R-:W-:-:S02]  /*c360*/  VIADD R9, R0, 0x30 ;  /* 0x0000003000097836 */ /* 0x010fc40000000000 */
[----:B------:R4:W-:Y:S01]  /*c370*/  @P4 STG.E desc[UR18][R4.64], R47 ;  /* 0x0000002f04004986 */ /* 0x0009e2000c101912 */
[-C--:B------:R-:W-:Y:S02]  /*c380*/  LEA.HI.X.SX32 R7, R7, R2.reuse, 0x2, P6 ;  /* 0x0000000207077211 */ /* 0x080fe400030f16ff */
[-C--:B------:R-:W-:Y:S01]  /*c390*/  LEA R8, P6, R12, R3.reuse, 0x2 ;  /* 0x000000030c087211 */ /* 0x080fe200078c10ff */
[----:B-----5:R-:W-:Y:S01]  /*c3a0*/  VIADD R10, R0, 0x31 ;  /* 0x00000031000a7836 */ /* 0x020fe20000000000 */
        /* <DEDUP_REMOVED lines=8> */
[CC--:B----4-:R-:W-:Y:S01]  /*c430*/  LEA R4, P6, R12.reuse, R3.reuse, 0x2 ;  /* 0x000000030c047211 */ /* 0x0d0fe200078c10ff */
[C---:B------:R-:W-:Y:S01]  /*c440*/  VIADD R10, R12.reuse, UR5 ;  /* 0x000000050c0a7c36 */ /* 0x040fe20008000000 */
[----:B------:R4:W-:Y:S01]  /*c450*/  @P0 STG.E desc[UR18][R8.64], R49 ;  /* 0x0000003108000986 */ /* 0x0009e2000c101912 */
[----:B-1----:R-:W-:Y:S01]  /*c460*/  ISETP.LT.AND P0, PT, R11, UR4, !P1 ;  /* 0x000000040b007c0c */ /* 0x002fe2000cf01270 */
[----:B------:R-:W1:Y:S01]  /*c470*/  LDCU UR4, c[0x0][0x39c] ;  /* 0x00007380ff0477ac */ /* 0x000e620008000800 */
[----:B------:R-:W-:Y:S01]  /*c480*/  LEA.HI.X.SX32 R5, R12, R2, 0x2, P6 ;  /* 0x000000020c057211 */ /* 0x000fe200030f16ff */
[----:B------:R-:W-:Y:S01]  /*c490*/  VIADD R12, R0, 0x33 ;  /* 0x00000033000c7836 */ /* 0x000fe20000000000 */
[C---:B-----5:R-:W-:Y:S01]  /*c4a0*/  LEA R6, P6, R10.reuse, R3, 0x2 ;  /* 0x000000030a067211 */ /* 0x060fe200078c10ff */
[----:B------:R-:W-:-:S02]  /*c4b0*/  VIADD R11, R10, UR5 ;  /* 0x000000050a0b7c36 */ /* 0x000fc40008000000 */
[----:B------:R5:W-:Y:S01]  /*c4c0*/  @P2 STG.E desc[UR18][R4.64], R50 ;  /* 0x0000003204002986 */ /* 0x000be2000c101912 */
[----:B--2---:R-:W-:Y:S01]  /*c4d0*/  ISETP.LT.AND P2, PT, R12, UR6, !P1 ;  /* 0x000000060c007c0c */ /* 0x004fe2000cf41270 */
[----:B------:R-:W2:Y:S01]  /*c4e0*/  LDCU UR6, c[0x0][0x39c] ;  /* 0x00007380ff0677ac */ /* 0x000ea20008000800 */
[----:B------:R-:W-:Y:S01]  /*c4f0*/  LEA.HI.X.SX32 R7, R10, R2, 0x2, P6 ;  /* 0x000000020a077211 */ /* 0x000fe200030f16ff */
[C---:B------:R-:W-:Y:S01]  /*c500*/  VIADD R12, R11.reuse, UR5 ;  /* 0x000000050b0c7c36 */ /* 0x040fe20008000000 */
[----:B----4-:R-:W-:-:S03]  /*c510*/  LEA R8, P6, R11, R3, 0x2 ;  /* 0x000000030b087211 */ /* 0x010fc600078c10ff */
[----:B------:R4:W-:Y:S01]  /*c520*/  @P3 STG.E desc[UR18][R6.64], R51 ;  /* 0x0000003306003986 */ /* 0x0009e2000c101912 */
[-C--:B------:R-:W-:Y:S02]  /*c530*/  LEA.HI.X.SX32 R9, R11, R2.reuse, 0x2, P6 ;  /* 0x000000020b097211 */ /* 0x080fe400030f16ff */
[-C--:B------:R-:W-:Y:S02]  /*c540*/  LEA R10, P6, R12, R3.reuse, 0x2 ;  /* 0x000000030c0a7211 */ /* 0x080fe400078c10ff */
[----:B---3--:R-:W-:Y:S01]  /*c550*/  ISETP.LT.AND P3, PT, R13, UR7, !P1 ;  /* 0x000000070d007c0c */ /* 0x008fe2000cf61270 */
[----:B------:R-:W-:Y:S01]  /*c560*/  VIADD R13, R0, 0x35 ;  /* 0x00000035000d7836 */ /* 0x000fe20000000000 */
[C---:B------:R-:W-:Y:S01]  /*c570*/  LEA.HI.X.SX32 R11, R12.reuse, R2, 0x2, P6 ;  /* 0x000000020c0b7211 */ /* 0x040fe200030f16ff */
[----:B------:R-:W3:Y:S01]  /*c580*/  LDCU UR7, c[0x0][0x39c] ;  /* 0x00007380ff0777ac */ /* 0x000ee20008000800 */
[----:B------:R-:W-:Y:S01]  /*c590*/  VIADD R12, R12, UR5 ;  /* 0x000000050c0c7c36 */ /* 0x000fe20008000000 */
[----:B------:R2:W-:Y:S01]  /*c5a0*/  @P4 STG.E desc[UR18][R8.64], R52 ;  /* 0x0000003408004986 */ /* 0x0005e2000c101912 */
[----:B-1----:R-:W-:Y:S01]  /*c5b0*/  ISETP.LT.AND P4, PT, R13, UR4, !P1 ;  /* 0x000000040d007c0c */ /* 0x002fe2000cf81270 */
[----:B------:R-:W1:Y:S01]  /*c5c0*/  LDCU UR4, c[0x0][0x39c] ;  /* 0x00007380ff0477ac */ /* 0x000e620008000800 */
[C---:B------:R-:W-:Y:S01]  /*c5d0*/  VIADD R13, R12.reuse, UR5 ;  /* 0x000000050c0d7c36 */ /* 0x040fe20008000000 */
[----:B------:R3:W-:Y:S01]  /*c5e0*/  @P5 STG.E desc[UR18][R10.64], R53 ;  /* 0x000000350a005986 */ /* 0x0007e2000c101912 */
[----:B-----5:R-:W-:Y:S01]  /*c5f0*/  LEA R4, P5, R12, R3, 0x2 ;  /* 0x000000030c047211 */ /* 0x020fe200078a10ff */
[----:B----4-:R-:W-:-:S02]  /*c600*/  VIADD R7, R0, 0x36 ;  /* 0x0000003600077836 */ /* 0x010fc40000000000 */
[-C--:B------:R-:W-:Y:S02]  /*c610*/  LEA R6, P6, R13, R3.reuse, 0x2 ;  /* 0x000000030d067211 */ /* 0x080fe400078c10ff */
[-C--:B------:R-:W-:Y:S02]  /*c620*/  LEA.HI.X.SX32 R5, R12, R2.reuse, 0x2, P5 ;  /* 0x000000020c057211 */ /* 0x080fe400028f16ff */
[----:B--2---:R-:W-:Y:S01]  /*c630*/  ISETP.LT.AND P5, PT, R7, UR6, !P1 ;  /* 0x0000000607007c0c */ /* 0x004fe2000cfa1270 */
[----:B------:R-:W2:Y:S01]  /*c640*/  LDCU UR6, c[0x0][0x39c] ;  /* 0x00007380ff0677ac */ /* 0x000ea20008000800 */
[C---:B------:R-:W-:Y:S01]  /*c650*/  VIADD R8, R0.reuse, 0x37 ;  /* 0x0000003700087836 */ /* 0x040fe20000000000 */
[CC--:B------:R-:W-:Y:S01]  /*c660*/  LEA.HI.X.SX32 R7, R13.reuse, R2.reuse, 0x2, P6 ;  /* 0x000000020d077211 */ /* 0x0c0fe200030f16ff */
[----:B------:R-:W-:Y:S01]  /*c670*/  VIADD R13, R13, UR5 ;  /* 0x000000050d0d7c36 */ /* 0x000fe20008000000 */
[----:B------:R4:W-:Y:S01]  /*c680*/  @P0 STG.E desc[UR18][R4.64], R54 ;  /* 0x0000003604000986 */ /* 0x0009e2000c101912 */
[----:B---3--:R-:W-:Y:S01]  /*c690*/  VIADD R11, R0, 0x38 ;  /* 0x00000038000b7836 */ /* 0x008fe20000000000 */
[----:B------:R-:W-:Y:S01]  /*c6a0*/  ISETP.LT.AND P0, PT, R8, UR7, !P1 ;  /* 0x0000000708007c0c */ /* 0x000fe2000cf01270 */
[C---:B------:R-:W-:Y:S01]  /*c6b0*/  VIADD R10, R13.reuse, UR5 ;  /* 0x000000050d0a7c36 */ /* 0x040fe20008000000 */
[----:B------:R3:W-:Y:S01]  /*c6c0*/  @P2 STG.E desc[UR18][R6.64], R55 ;  /* 0x0000003706002986 */ /* 0x0007e2000c101912 */
[CC--:B------:R-:W-:Y:S01]  /*c6d0*/  LEA R8, P2, R13.reuse, R3.reuse, 0x2 ;  /* 0x000000030d087211 */ /* 0x0c0fe200078410ff */
[----:B------:R-:W5:Y:S03]  /*c6e0*/  LDCU UR7, c[0x0][0x39c] ;  /* 0x00007380ff0777ac */ /* 0x000f660008000800 */
[----:B------:R-:W-:Y:S01]  /*c6f0*/  LEA.HI.X.SX32 R9, R13, R2, 0x2, P2 ;  /* 0x000000020d097211 */ /* 0x000fe200010f16ff */
[C---:B------:R-:W-:Y:S01]  /*c700*/  VIADD R13, R0.reuse, 0x41 ;  /* 0x00000041000d7836 */ /* 0x040fe20000000000 */
[----:B-1----:R-:W-:Y:S01]  /*c710*/  ISETP.LT.AND P2, PT, R11, UR4, !P1 ;  /* 0x000000040b007c0c */ /* 0x002fe2000cf41270 */
[----:B------:R-:W1:Y:S01]  /*c720*/  LDCU UR4, c[0x0][0x39c] ;  /* 0x00007380ff0477ac */ /* 0x000e620008000800 */
[----:B----4-:R-:W-:Y:S01]  /*c730*/  VIADD R5, R0, 0x39 ;  /* 0x0000003900057836 */ /* 0x010fe20000000000 */
[C---:B------:R-:W-:Y:S01]  /*c740*/  LEA R4, P6, R10.reuse, R3, 0x2 ;  /* 0x000000030a047211 */ /* 0x040fe200078c10ff */
[----:B------:R4:W-:Y:S01]  /*c750*/  @P3 STG.E desc[UR18][R8.64], R56 ;  /* 0x0000003808003986 */ /* 0x0009e2000c101912 */
[----:B---3--:R-:W-:-:S02]  /*c760*/  VIADD R7, R10, UR5 ;  /* 0x000000050a077c36 */ /* 0x008fc40008000000 */
[----:B--2---:R-:W-:Y:S01]  /*c770*/  ISETP.LT.AND P3, PT, R5, UR6, !P1 ;  /* 0x0000000605007c0c */ /* 0x004fe2000cf61270 */
[----:B------:R-:W2:Y:S01]  /*c780*/  LDCU UR6, c[0x0][0x39c] ;  /* 0x00007380ff0677ac */ /* 0x000ea20008000800 */
[-C--:B------:R-:W-:Y:S01]  /*c790*/  LEA.HI.X.SX32 R5, R10, R2.reuse, 0x2, P6 ;  /* 0x000000020a057211 */ /* 0x080fe200030f16ff */
[C---:B------:R-:W-:Y:S01]  /*c7a0*/  VIADD R12, R7.reuse, UR5 ;  /* 0x00000005070c7c36 */ /* 0x040fe20008000000 */
[CC--:B------:R-:W-:Y:S01]  /*c7b0*/  LEA R6, P6, R7.reuse, R3.reuse, 0x2 ;  /* 0x0000000307067211 */ /* 0x0c0fe200078c10ff */
[C---:B------:R-:W-:Y:S02]  /*c7c0*/  VIADD R11, R0.reuse, 0x3a ;  /* 0x0000003a000b7836 */ /* 0x040fe40000000000 */
[----:B------:R3:W-:Y:S01]  /*c7d0*/  @P4 STG.E desc[UR18][R4.64], R57 ;  /* 0x0000003904004986 */ /* 0x0007e2000c101912 */
[-C--:B------:R-:W-:Y:S01]  /*c7e0*/  LEA.HI.X.SX32 R7, R7, R2.reuse, 0x2, P6 ;  /* 0x0000000207077211 */ /* 0x080fe200030f16ff */
[----:B----4-:R-:W-:Y:S01]  /*c7f0*/  VIADD R8, R0, 0x3b ;  /* 0x0000003b00087836 */ /* 0x010fe20000000000 */
[-C--:B------:R-:W-:Y:S01]  /*c800*/  LEA R10, P6, R12, R3.reuse, 0x2 ;  /* 0x000000030c0a7211 */ /* 0x080fe200078c10ff */
[----:B------:R-:W-:Y:S01]  /*c810*/  VIADD R9, R0, 0x3c ;  /* 0x0000003c00097836 */ /* 0x000fe20000000000 */
[----:B-----5:R-:W-:Y:S01]  /*c820*/  ISETP.LT.AND P4, PT, R11, UR7, !P1 ;  /* 0x000000070b007c0c */ /* 0x020fe2000cf81270 */
[----:B------:R4:W-:Y:S01]  /*c830*/  @P5 STG.E desc[UR18][R6.64], R58 ;  /* 0x0000003a06005986 */ /* 0x0009e2000c101912 */
[----:B-1----:R-:W-:Y:S01]  /*c840*/  ISETP.LT.AND P5, PT, R8, UR4, !P1 ;  /* 0x0000000408007c0c */ /* 0x002fe2000cfa1270 */
[----:B------:R-:W1:Y:S01]  /*c850*/  LDCU UR4, c[0x0][0x39c] ;  /* 0x00007380ff0477ac */ /* 0x000e620008000800 */
[CC--:B------:R-:W-:Y:S01]  /*c860*/  LEA.HI.X.SX32 R11, R12.reuse, R2.reuse, 0x2, P6 ;  /* 0x000000020c0b7211 */ /* 0x0c0fe200030f16ff */
[----:B------:R-:W-:Y:S01]  /*c870*/  VIADD R12, R12, UR5 ;  /* 0x000000050c0c7c36 */ /* 0x000fe20008000000 */
[----:B------:R-:W5:Y:S03]  /*c880*/  LDCU UR7, c[0x0][0x39c] ;  /* 0x00007380ff0777ac */ /* 0x000f660008000800 */
[C---:B------:R-:W-:Y:S01]  /*c890*/  VIADD R8, R12.reuse, UR5 ;  /* 0x000000050c087c36 */ /* 0x040fe20008000000 */
[-C--:B---3--:R-:W-:Y:S01]  /*c8a0*/  LEA R4, P6, R12, R3.reuse, 0x2 ;  /* 0x000000030c047211 */ /* 0x088fe200078c10ff */
[----:B------:R3:W-:Y:S01]  /*c8b0*/  @P0 STG.E desc[UR18][R10.64], R59 ;  /* 0x0000003b0a000986 */ /* 0x0007e2000c101912 */
[----:B--2---:R-:W-:Y:S01]  /*c8c0*/  ISETP.LT.AND P0, PT, R9, UR6, !P1 ;  /* 0x0000000609007c0c */ /* 0x004fe2000cf01270 */
[----:B------:R-:W-:Y:S01]  /*c8d0*/  VIADD R9, R0, 0x3d ;  /* 0x0000003d00097836 */ /* 0x000fe20000000000 */
[-C--:B------:R-:W-:Y:S01]  /*c8e0*/  LEA.HI.X.SX32 R5, R12, R2.reuse, 0x2, P6 ;  /* 0x000000020c057211 */ /* 0x080fe200030f16ff */
[C---:B------:R-:W-:Y:S01]  /*c8f0*/  VIADD R12, R8.reuse, UR5 ;  /* 0x00000005080c7c36 */ /* 0x040fe20008000000 */
[C---:B----4-:R-:W-:Y:S01]  /*c900*/  LEA R6, P6, R8.reuse, R3, 0x2 ;  /* 0x0000000308067211 */ /* 0x050fe200078c10ff */
[----:B------:R-:W2:Y:S02]  /*c910*/  LDCU UR6, c[0x0][0x39c] ;  /* 0x00007380ff0677ac */ /* 0x000ea40008000800 */
[----:B------:R4:W-:Y:S01]  /*c920*/  @P2 STG.E desc[UR18][R4.64], R60 ;  /* 0x0000003c04002986 */ /* 0x0009e2000c101912 */
[----:B------:R-:W-:-:S02]  /*c930*/  LEA.HI.X.SX32 R7, R8, R2, 0x2, P6 ;  /* 0x0000000208077211 */ /* 0x000fc400030f16ff */
[-C--:B------:R-:W-:Y:S01]  /*c940*/  LEA R8, P6, R12, R3.reuse, 0x2 ;  /* 0x000000030c087211 */ /* 0x080fe200078c10ff */
[----:B---3--:R-:W-:Y:S01]  /*c950*/  VIADD R10, R0, 0x3e ;  /* 0x0000003e000a7836 */ /* 0x008fe20000000000 */
[----:B-1----:R-:W-:Y:S01]  /*c960*/  ISETP.LT.AND P2, PT, R9, UR4, !P1 ;  /* 0x0000000409007c0c */ /* 0x002fe2000cf41270 */
[----:B------:R-:W1:Y:S01]  /*c970*/  LDCU UR4, c[0x0][0x39c] ;  /* 0x00007380ff0477ac */ /* 0x000e620008000800 */
[CC--:B------:R-:W-:Y:S01]  /*c980*/  LEA.HI.X.SX32 R9, R12.reuse, R2.reuse, 0x2, P6 ;  /* 0x000000020c097211 */ /* 0x0c0fe200030f16ff */
[----:B------:R-:W-:Y:S01]  /*c990*/  VIADD R12, R12, UR5 ;  /* 0x000000050c0c7c36 */ /* 0x000fe20008000000 */
[----:B------:R3:W-:Y:S01]  /*c9a0*/  @P3 STG.E desc[UR18][R6.64], R61 ;  /* 0x0000003d06003986 */ /* 0x0007e2000c101912 */
[----:B-----5:R-:W-:Y:S01]  /*c9b0*/  ISETP.LT.AND P3, PT, R10, UR7, !P1 ;  /* 0x000000070a007c0c */ /* 0x020fe2000cf61270 */
[----:B------:R-:W-:Y:S01]  /*c9c0*/  VIADD R11, R0, 0x3f ;  /* 0x0000003f000b7836 */ /* 0x000fe20000000000 */
[----:B------:R-:W5:Y:S01]  /*c9d0*/  LDCU UR7, c[0x0][0x39c] ;  /* 0x00007380ff0777ac */ /* 0x000f620008000800 */
[CC--:B----4-:R-:W-:Y:S01]  /*c9e0*/  LEA R4, P6, R12.reuse, R3.reuse, 0x2 ;  /* 0x000000030c047211 */ /* 0x0d0fe200078c10ff */
[C---:B------:R-:W-:Y:S01]  /*c9f0*/  VIADD R10, R12.reuse, UR5 ;  /* 0x000000050c0a7c36 */ /* 0x040fe20008000000 */
[----:B------:R4:W-:Y:S01]  /*ca00*/  @P4 STG.E desc[UR18][R8.64], R62 ;  /* 0x0000003e08004986 */ /* 0x0009e2000c101912 */
[----:B--2---:R-:W-:Y:S01]  /*ca10*/  ISETP.LT.AND P4, PT, R11, UR6, !P1 ;  /* 0x000000060b007c0c */ /* 0x004fe2000cf81270 */
[----:B------:R-:W2:Y:S01]  /*ca20*/  LDCU UR6, c[0x0][0x39c] ;  /* 0x00007380ff0677ac */ /* 0x000ea20008000800 */
[----:B------:R-:W-:Y:S01]  /*ca30*/  LEA.HI.X.SX32 R5, R12, R2, 0x2, P6 ;  /* 0x000000020c057211 */ /* 0x000fe200030f16ff */
[----:B------:R-:W-:Y:S01]  /*ca40*/  VIADD R12, R0, 0x40 ;  /* 0x00000040000c7836 */ /* 0x000fe20000000000 */
[C---:B---3--:R-:W-:Y:S01]  /*ca50*/  LEA R6, P6, R10.reuse, R3, 0x2 ;  /* 0x000000030a067211 */ /* 0x048fe200078c10ff */
[----:B------:R-:W-:-:S02]  /*ca60*/  VIADD R11, R10, UR5 ;  /* 0x000000050a0b7c36 */ /* 0x000fc40008000000 */
[----:B------:R3:W-:Y:S01]  /*ca70*/  @P5 STG.E desc[UR18][R4.64], R63 ;  /* 0x0000003f04005986 */ /* 0x0007e2000c101912 */
[----:B-1----:R-:W-:Y:S01]  /*ca80*/  ISETP.LT.AND P5, PT, R12, UR4, !P1 ;  /* 0x000000040c007c0c */ /* 0x002fe2000cfa1270 */
[----:B------:R-:W1:Y:S01]  /*ca90*/  LDCU UR4, c[0x0][0x39c] ;  /* 0x00007380ff0477ac */ /* 0x000e620008000800 */
[----:B------:R-:W-:Y:S01]  /*caa0*/  LEA.HI.X.SX32 R7, R10, R2, 0x2, P6 ;  /* 0x000000020a077211 */ /* 0x000fe200030f16ff */
[C---:B------:R-:W-:Y:S01]  /*cab0*/  VIADD R12, R11.reuse, UR5 ;  /* 0x000000050b0c7c36 */ /* 0x040fe20008000000 */
[----:B----4-:R-:W-:-:S03]  /*cac0*/  LEA R8, P6, R11, R3, 0x2 ;  /* 0x000000030b087211 */ /* 0x010fc600078c10ff */
[----:B------:R4:W-:Y:S01]  /*cad0*/  @P0 STG.E desc[UR18][R6.64], R64 ;  /* 0x0000004006000986 */ /* 0x0009e2000c101912 */
[-C--:B------:R-:W-:Y:S02]  /*cae0*/  LEA.HI.X.SX32 R9, R11, R2.reuse, 0x2, P6 ;  /* 0x000000020b097211 */ /* 0x080fe400030f16ff */
[-C--:B------:R-:W-:Y:S02]  /*caf0*/  LEA R10, P6, R12, R3.reuse, 0x2 ;  /* 0x000000030c0a7211 */ /* 0x080fe400078c10ff */
[----:B-----5:R-:W-:Y:S01]  /*cb00*/  ISETP.LT.AND P0, PT, R13, UR7, !P1 ;  /* 0x000000070d007c0c */ /* 0x020fe2000cf01270 */
[----:B------:R-:W-:Y:S01]  /*cb10*/  VIADD R13, R0, 0x42 ;  /* 0x00000042000d7836 */ /* 0x000fe20000000000 */
[C---:B------:R-:W-:Y:S01]  /*cb20*/  LEA.HI.X.SX32 R11, R12.reuse, R2, 0x2, P6 ;  /* 0x000000020c0b7211 */ /* 0x040fe200030f16ff */
[----:B------:R-:W5:Y:S01]  /*cb30*/  LDCU UR7, c[0x0][0x39c] ;  /* 0x00007380ff0777ac */ /* 0x000f620008000800 */
[----:B------:R-:W-:Y:S01]  /*cb40*/  VIADD R12, R12, UR5 ;  /* 0x000000050c0c7c36 */ /* 0x000fe20008000000 */
[----:B------:R1:W-:Y:S01]  /*cb50*/  @P2 STG.E desc[UR18][R8.64], R65 ;  /* 0x0000004108002986 */ /* 0x0003e2000c101912 */
[----:B--2---:R-:W-:Y:S01]  /*cb60*/  ISETP.LT.AND P2, PT, R13, UR6, !P1 ;  /* 0x000000060d007c0c */ /* 0x004fe2000cf41270 */
[----:B------:R-:W2:Y:S01]  /*cb70*/  LDCU UR6, c[0x0][0x39c] ;  /* 0x00007380ff0677ac */ /* 0x000ea20008000800 */
[C---:B------:R-:W-:Y:S01]  /*cb80*/  VIADD R13, R12.reuse, UR5 ;  /* 0x000000050c0d7c36 */ /* 0x040fe20008000000 */
[----:B------:R5:W-:Y:S01]  /*cb90*/  @P3 STG.E desc[UR18][R10.64], R66 ;  /* 0x000000420a003986 */ /* 0x000be2000c101912 */
[----:B---3--:R-:W-:Y:S01]  /*cba0*/  LEA R4, P3, R12, R3, 0x2 ;  /* 0x000000030c047211 */ /* 0x008fe200078610ff */
[----:B----4-:R-:W-:-:S02]  /*cbb0*/  VIADD R7, R0, 0x43 ;  /* 0x0000004300077836 */ /* 0x010fc40000000000 */
[-C--:B------:R-:W-:Y:S02]  /*cbc0*/  LEA R6, P6, R13, R3.reuse, 0x2 ;  /* 0x000000030d067211 */ /* 0x080fe400078c10ff */
[-C--:B------:R-:W-:Y:S02]  /*cbd0*/  LEA.HI.X.SX32 R5, R12, R2.reuse, 0x2, P3 ;  /* 0x000000020c057211 */ /* 0x080fe400018f16ff */
[----:B-1----:R-:W-:Y:S01]  /*cbe0*/  ISETP.LT.AND P3, PT, R7, UR4, !P1 ;  /* 0x0000000407007c0c */ /* 0x002fe2000cf61270 */
[----:B------:R-:W1:Y:S01]  /*cbf0*/  LDCU UR4, c[0x0][0x39c] ;  /* 0x00007380ff0477ac */ /* 0x000e620008000800 */
[C---:B------:R-:W-:Y:S01]  /*cc00*/  VIADD R8, R0.reuse, 0x44 ;  /* 0x0000004400087836 */ /* 0x040fe20000000000 */
[CC--:B------:R-:W-:Y:S01]  /*cc10*/  LEA.HI.X.SX32 R7, R13.reuse, R2.reuse, 0x2, P6 ;  /* 0x000000020d077211 */ /* 0x0c0fe200030f16ff */
[----:B------:R-:W-:Y:S01]  /*cc20*/  VIADD R13, R13, UR5 ;  /* 0x000000050d0d7c36 */ /* 0x000fe20008000000 */
[----:B------:R3:W-:Y:S01]  /*cc30*/  @P4 STG.E desc[UR18][R4.64], R67 ;  /* 0x0000004304004986 */ /* 0x0007e2000c101912 */
[----:B-----5:R-:W-:Y:S01]  /*cc40*/  VIADD R11, R0, 0x45 ;  /* 0x00000045000b7836 */ /* 0x020fe20000000000 */
[----:B------:R-:W-:Y:S01]  /*cc50*/  ISETP.LT.AND P4, PT, R8, UR7, !P1 ;  /* 0x0000000708007c0c */ /* 0x000fe2000cf81270 */
[C---:B------:R-:W-:Y:S01]  /*cc60*/  VIADD R10, R13.reuse, UR5 ;  /* 0x000000050d0a7c36 */ /* 0x040fe20008000000 */
[----:B------:R4:W-:Y:S01]  /*cc70*/  @P5 STG.E desc[UR18][R6.64], R68 ;  /* 0x0000004406005986 */ /* 0x0009e2000c101912 */
[CC--:B------:R-:W-:Y:S01]  /*cc80*/  LEA R8, P5, R13.reuse, R3.reuse, 0x2 ;  /* 0x000000030d087211 */ /* 0x0c0fe200078a10ff */
[----:B------:R-:W5:Y:S03]  /*cc90*/  LDCU UR7, c[0x0][0x39c] ;  /* 0x00007380ff0777ac */ /* 0x000f660008000800 */
[----:B------:R-:W-:Y:S01]  /*cca0*/  LEA.HI.X.SX32 R9, R13, R2, 0x2, P5 ;  /* 0x000000020d097211 */ /* 0x000fe200028f16ff */
[C---:B------:R-:W-:Y:S01]  /*ccb0*/  VIADD R13, R0.reuse, 0x4e ;  /* 0x0000004e000d7836 */ /* 0x040fe20000000000 */
[----:B--2---:R-:W-:Y:S01]  /*ccc0*/  ISETP.LT.AND P5, PT, R11, UR6, !P1 ;  /* 0x000000060b007c0c */ /* 0x004fe2000cfa1270 */
[----:B------:R-:W2:Y:S01]  /*ccd0*/  LDCU UR6, c[0x0][0x39c] ;  /* 0x00007380ff0677ac */ /* 0x000ea20008000800 */
[----:B---3--:R-:W-:Y:S01]  /*cce0*/  VIADD R5, R0, 0x46 ;  /* 0x0000004600057836 */ /* 0x008fe20000000000 */
[C---:B------:R-:W-:Y:S01]  /*ccf0*/  LEA R4, P6, R10.reuse, R3, 0x2 ;  /* 0x000000030a047211 */ /* 0x040fe200078c10ff */
[----:B------:R3:W-:Y:S01]  /*cd00*/  @P0 STG.E desc[UR18][R8.64], R69 ;  /* 0x0000004508000986 */ /* 0x0007e2000c101912 */
[----:B----4-:R-:W-:-:S02]  /*cd10*/  VIADD R7, R10, UR5 ;  /* 0x000000050a077c36 */ /* 0x010fc40008000000 */
[----:B-1----:R-:W-:Y:S01]  /*cd20*/  ISETP.LT.AND P0, PT, R5, UR4, !P1 ;  /* 0x0000000405007c0c */ /* 0x002fe2000cf01270 */
[----:B------:R-:W1:Y:S01]  /*cd30*/  LDCU UR4, c[0x0][0x39c] ;  /* 0x00007380ff0477ac */ /* 0x000e620008000800 */
[-C--:B------:R-:W-:Y:S01]  /*cd40*/  LEA.HI.X.SX32 R5, R10, R2.reuse, 0x2, P6 ;  /* 0x000000020a057211 */ /* 0x080fe200030f16ff */
[C---:B------:R-:W-:Y:S01]  /*cd50*/  VIADD R12, R7.reuse, UR5 ;  /* 0x00000005070c7c36 */ /* 0x040fe20008000000 */
[CC--:B------:R-:W-:Y:S01]  /*cd60*/  LEA R6, P6, R7.reuse, R3.reuse, 0x2 ;  /* 0x0000000307067211 */ /* 0x0c0fe200078c10ff */
[C---:B------:R-:W-:Y:S02]  /*cd70*/  VIADD R11, R0.reuse, 0x47 ;  /* 0x00000047000b7836 */ /* 0x040fe40000000000 */
[----:B------:R4:W-:Y:S01]  /*cd80*/  @P2 STG.E desc[UR18][R4.64], R70 ;  /* 0x0000004604002986 */ /* 0x0009e2000c101912 */
[-C--:B------:R-:W-:Y:S01]  /*cd90*/  LEA.HI.X.SX32 R7, R7, R2.reuse, 0x2, P6 ;  /* 0x0000000207077211 */ /* 0x080fe200030f16ff */
[----:B---3--:R-:W-:Y:S01]  /*cda0*/  VIADD R8, R0, 0x48 ;  /* 0x0000004800087836 */ /* 0x008fe20000000000 */
[-C--:B------:R-:W-:Y:S01]  /*cdb0*/  LEA R10, P6, R12, R3.reuse, 0x2 ;  /* 0x000000030c0a7211 */ /* 0x080fe200078c10ff */
[----:B------:R-:W-:Y:S01]  /*cdc0*/  VIADD R9, R0, 0x49 ;  /* 0x0000004900097836 */ /* 0x000fe20000000000 */
[----:B-----5:R-:W-:Y:S01]  /*cdd0*/  ISETP.LT.AND P2, PT, R11, UR7, !P1 ;  /* 0x000000070b007c0c */ /* 0x020fe2000cf41270 */
[----:B------:R3:W-:Y:S01]  /*cde0*/  @P3 STG.E desc[UR18][R6.64], R71 ;  /* 0x0000004706003986 */ /* 0x0007e2000c101912 */
[----:B--2---:R-:W-:Y:S01]  /*cdf0*/  ISETP.LT.AND P3, PT, R8, UR6, !P1 ;  /* 0x0000000608007c0c */ /* 0x004fe2000cf61270 */
[----:B------:R-:W2:Y:S01]  /*ce00*/  LDCU UR6, c[0x0][0x39c] ;  /* 0x00007380ff0677ac */ /* 0x000ea20008000800 */
[CC--:B------:R-:W-:Y:S01]  /*ce10*/  LEA.HI.X.SX32 R11, R12.reuse, R2.reuse, 0x2, P6 ;  /* 0x000000020c0b7211 */ /* 0x0c0fe200030f16ff */
[----:B------:R-:W-:Y:S01]  /*ce20*/  VIADD R12, R12, UR5 ;  /* 0x000000050c0c7c36 */ /* 0x000fe20008000000 */
[----:B------:R-:W5:Y:S03]  /*ce30*/  LDCU UR7, c[0x0][0x39c] ;  /* 0x00007380ff0777ac */ /* 0x000f660008000800 */
[C---:B------:R-:W-:Y:S01]  /*ce40*/  VIADD R8, R12.reuse, UR5 ;  /* 0x000000050c087c36 */ /* 0x040fe20008000000 */
[-C--:B----4-:R-:W-:Y:S01]  /*ce50*/  LEA R4, P6, R12, R3.reuse, 0x2 ;  /* 0x000000030c047211 */ /* 0x090fe200078c10ff */
[----:B------:R4:W-:Y:S01]  /*ce60*/  @P4 STG.E desc[UR18][R10.64], R72 ;  /* 0x000000480a004986 */ /* 0x0009e2000c101912 */
[----:B-1----:R-:W-:Y:S01]  /*ce70*/  ISETP.LT.AND P4, PT, R9, UR4, !P1 ;  /* 0x0000000409007c0c */ /* 0x002fe2000cf81270 */
[----:B------:R-:W-:Y:S01]  /*ce80*/  VIADD R9, R0, 0x4a ;  /* 0x0000004a00097836 */ /* 0x000fe20000000000 */
[-C--:B------:R-:W-:Y:S01]  /*ce90*/  LEA.HI.X.SX32 R5, R12, R2.reuse, 0x2, P6 ;  /* 0x000000020c057211 */ /* 0x080fe200030f16ff */
[C---:B------:R-:W-:Y:S01]  /*cea0*/  VIADD R12, R8.reuse, UR5 ;  /* 0x00000005080c7c36 */ /* 0x040fe20008000000 */
[C---:B---3--:R-:W-:Y:S01]  /*ceb0*/  LEA R6, P6, R8.reuse, R3, 0x2 ;  /* 0x0000000308067211 */ /* 0x048fe200078c10ff */
[----:B------:R-:W1:Y:S02]  /*cec0*/  LDCU UR4, c[0x0][0x39c] ;  /* 0x00007380ff0477ac */ /* 0x000e640008000800 */
[----:B------:R3:W-:Y:S01]  /*ced0*/  @P5 STG.E desc[UR18][R4.64], R73 ;  /* 0x0000004904005986 */ /* 0x0007e2000c101912 */
[----:B------:R-:W-:-:S02]  /*cee0*/  LEA.HI.X.SX32 R7, R8, R2, 0x2, P6 ;  /* 0x0000000208077211 */ /* 0x000fc400030f16ff */
[-C--:B------:R-:W-:Y:S01]  /*cef0*/  LEA R8, P6, R12, R3.reuse, 0x2 ;  /* 0x000000030c087211 */ /* 0x080fe200078c10ff */
[----:B----4-:R-:W-:Y:S01]  /*cf00*/  VIADD R10, R0, 0x4b ;  /* 0x0000004b000a7836 */ /* 0x010fe20000000000 */
[----:B--2---:R-:W-:Y:S01]  /*cf10*/  ISETP.LT.AND P5, PT, R9, UR6, !P1 ;  /* 0x0000000609007c0c */ /* 0x004fe2000cfa1270 */
[----:B------:R-:W2:Y:S01]  /*cf20*/  LDCU UR6, c[0x0][0x39c] ;  /* 0x00007380ff0677ac */ /* 0x000ea20008000800 */
[CC--:B------:R-:W-:Y:S01]  /*cf30*/  LEA.HI.X.SX32 R9, R12.reuse, R2.reuse, 0x2, P6 ;  /* 0x000000020c097211 */ /* 0x0c0fe200030f16ff */
[----:B------:R-:W-:Y:S01]  /*cf40*/  VIADD R12, R12, UR5 ;  /* 0x000000050c0c7c36 */ /* 0x000fe20008000000 */
[----:B------:R4:W-:Y:S01]  /*cf50*/  @P0 STG.E desc[UR18][R6.64], R74 ;  /* 0x0000004a06000986 */ /* 0x0009e2000c101912 */
[----:B-----5:R-:W-:Y:S01]  /*cf60*/  ISETP.LT.AND P0, PT, R10, UR7, !P1 ;  /* 0x000000070a007c0c */ /* 0x020fe2000cf01270 */
[----:B------:R-:W-:Y:S01]  /*cf70*/  VIADD R11, R0, 0x4c ;  /* 0x0000004c000b7836 */ /* 0x000fe20000000000 */
[----:B------:R-:W5:Y:S01]  /*cf80*/  LDCU UR7, c[0x0][0x39c] ;  /* 0x00007380ff0777ac */ /* 0x000f620008000800 */
[CC--:B---3--:R-:W-:Y:S01]  /*cf90*/  LEA R4, P6, R12.reuse, R3.reuse, 0x2 ;  /* 0x000000030c047211 */ /* 0x0c8fe200078c10ff */
[C---:B------:R-:W-:Y:S01]  /*cfa0*/  VIADD R10, R12.reuse, UR5 ;  /* 0x000000050c0a7c36 */ /* 0x040fe20008000000 */
[----:B------:R3:W-:Y:S01]  /*cfb0*/  @P2 STG.E desc[UR18][R8.64], R75 ;  /* 0x0000004b08002986 */ /* 0x0007e2000c101912 */
[----:B-1----:R-:W-:Y:S01]  /*cfc0*/  ISETP.LT.AND P2, PT, R11, UR4, !P1 ;  /* 0x000000040b007c0c */ /* 0x002fe2000cf41270 */
[----:B------:R-:W1:Y:S01]  /*cfd0*/  LDCU UR4, c[0x0][0x39c] ;  /* 0x00007380ff0477ac */ /* 0x000e620008000800 */
[----:B------:R-:W-:Y:S01]  /*cfe0*/  LEA.HI.X.SX32 R5, R12, R2, 0x2, P6 ;  /* 0x000000020c057211 */ /* 0x000fe200030f16ff */
[----:B------:R-:W-:Y:S01]  /*cff0*/  VIADD R12, R0, 0x4d ;  /* 0x0000004d000c7836 */ /* 0x000fe20000000000 */
[C---:B----4-:R-:W-:Y:S01]  /*d000*/  LEA R6, P6, R10.reuse, R3, 0x2 ;  /* 0x000000030a067211 */ /* 0x050fe200078c10ff */
[----:B------:R-:W-:-:S02]  /*d010*/  VIADD R11, R10, UR5 ;  /* 0x000000050a0b7c36 */ /* 0x000fc40008000000 */
[----:B------:R4:W-:Y:S01]  /*d020*/  @P3 STG.E desc[UR18][R4.64], R76 ;  /* 0x0000004c04003986 */ /* 0x0009e2000c101912 */
[----:B--2---:R-:W-:Y:S01]  /*d030*/  ISETP.LT.AND P3, PT, R12, UR6, !P1 ;  /* 0x000000060c007c0c */ /* 0x004fe2000cf61270 */
[----:B------:R-:W2:Y:S01]  /*d040*/  LDCU UR6, c[0x0][0x39c] ;  /* 0x00007380ff0677ac */ /* 0x000ea20008000800 */
[----:B------:R-:W-:Y:S01]  /*d050*/  LEA.HI.X.SX32 R7, R10, R2, 0x2, P6 ;  /* 0x000000020a077211 */ /* 0x000fe200030f16ff */
[C---:B------:R-:W-:Y:S01]  /*d060*/  VIADD R12, R11.reuse, UR5 ;  /* 0x000000050b0c7c36 */ /* 0x040fe20008000000 */
[----:B---3--:R-:W-:-:S03]  /*d070*/  LEA R8, P6, R11, R3, 0x2 ;  /* 0x000000030b087211 */ /* 0x008fc600078c10ff */
        /* <DEDUP_REMOVED lines=9> */
[----:B-1----:R-:W-:Y:S01]  /*d110*/  ISETP.LT.AND P5, PT, R13, UR4, !P1 ;  /* 0x000000040d007c0c */ /* 0x002fe2000cfa1270 */
[----:B------:R-:W1:Y:S01]  /*d120*/  LDCU UR4, c[0x0][0x39c] ;  /* 0x00007380ff0477ac */ /* 0x000e620008000800 */
[C---:B------:R-:W-:Y:S01]  /*d130*/  VIADD R13, R12.reuse, UR5 ;  /* 0x000000050c0d7c36 */ /* 0x040fe20008000000 */
[----:B------:R5:W-:Y:S01]  /*d140*/  @P0 STG.E desc[UR18][R10.64], R79 ;  /* 0x0000004f0a000986 */ /* 0x000be2000c101912 */
[----:B----4-:R-:W-:Y:S01]  /*d150*/  LEA R4, P0, R12, R3, 0x2 ;  /* 0x000000030c047211 */ /* 0x010fe200078010ff */
[----:B---3--:R-:W-:-:S02]  /*d160*/  VIADD R7, R0, 0x50 ;  /* 0x0000005000077836 */ /* 0x008fc40000000000 */
        /* <DEDUP_REMOVED lines=18> */
[----:B---3--:R-:W-:Y:S01]  /*d290*/  VIADD R5, R0, 0x53 ;  /* 0x0000005300057836 */ /* 0x008fe20000000000 */
[C---:B------:R-:W-:Y:S01]  /*d2a0*/  LEA R4, P6, R10.reuse, R3, 0x2 ;  /* 0x000000030a047211 */ /* 0x040fe200078c10ff */
[----:B------:R3:W-:Y:S01]  /*d2b0*/  @P4 STG.E desc[UR18][R8.64], R82 ;  /* 0x0000005208004986 */ /* 0x0007e2000c101912 */
[----:B----4-:R-:W-:-:S02]  /*d2c0*/  VIADD R7, R10, UR5 ;  /* 0x000000050a077c36 */ /* 0x010fc40008000000 */
        /* <DEDUP_REMOVED lines=19> */
[-C--:B----4-:R-:W-:Y:S01]  /*d400*/  LEA R4, P6, R12, R3.reuse, 0x2 ;  /* 0x000000030c047211 */ /* 0x090fe200078c10ff */
[----:B------:R4:W-:Y:S01]  /*d410*/  @P2 STG.E desc[UR18][R10.64], R85 ;  /* 0x000000550a002986 */ /* 0x0009e2000c101912 */
[----:B--2---:R-:W-:Y:S01]  /*d420*/  ISETP.LT.AND P2, PT, R9, UR6, !P1 ;  /* 0x0000000609007c0c */ /* 0x004fe2000cf41270 */
[----:B------:R-:W-:Y:S01]  /*d430*/  VIADD R9, R0, 0x57 ;  /* 0x0000005700097836 */ /* 0x000fe20000000000 */
[-C--:B------:R-:W-:Y:S01]  /*d440*/  LEA.HI.X.SX32 R5, R12, R2.reuse, 0x2, P6 ;  /* 0x000000020c057211 */ /* 0x080fe200030f16ff */
[C---:B------:R-:W-:Y:S01]  /*d450*/  VIADD R12, R8.reuse, UR5 ;  /* 0x00000005080c7c36 */ /* 0x040fe20008000000 */
[C---:B---3--:R-:W-:Y:S01]  /*d460*/  LEA R6, P6, R8.reuse, R3, 0x2 ;  /* 0x0000000308067211 */ /* 0x048fe200078c10ff */
[----:B------:R-:W2:Y:S02]  /*d470*/  LDCU UR6, c[0x0][0x39c] ;  /* 0x00007380ff0677ac */ /* 0x000ea40008000800 */
[----:B------:R3:W-:Y:S01]  /*d480*/  @P3 STG.E desc[UR18][R4.64], R86 ;  /* 0x0000005604003986 */ /* 0x0007e2000c101912 */
[----:B------:R-:W-:-:S02]  /*d490*/  LEA.HI.X.SX32 R7, R8, R2, 0x2, P6 ;  /* 0x0000000208077211 */ /* 0x000fc400030f16ff */
[-C--:B------:R-:W-:Y:S01]  /*d4a0*/  LEA R8, P6, R12, R3.reuse, 0x2 ;  /* 0x000000030c087211 */ /* 0x080fe200078c10ff */
[----:B----4-:R-:W-:Y:S01]  /*d4b0*/  VIADD R10, R0, 0x58 ;  /* 0x00000058000a7836 */ /* 0x010fe20000000000 */
        /* <DEDUP_REMOVED lines=11> */
[----:B--2---:R-:W-:Y:S01]  /*d570*/  ISETP.LT.AND P5, PT, R11, UR6, !P1 ;  /* 0x000000060b007c0c */ /* 0x004fe2000cfa1270 */
[----:B------:R-:W2:Y:S01]  /*d580*/  LDCU UR6, c[0x0][0x39c] ;  /* 0x00007380ff0677ac */ /* 0x000ea20008000800 */
[----:B------:R-:W-:Y:S01]  /*d590*/  LEA.HI.X.SX32 R5, R12, R2, 0x2, P6 ;  /* 0x000000020c057211 */ /* 0x000fe200030f16ff */
[----:B------:R-:W-:Y:S01]  /*d5a0*/  VIADD R12, R0, 0x5a ;  /* 0x0000005a000c7836 */ /* 0x000fe20000000000 */
[C---:B----4-:R-:W-:Y:S01]  /*d5b0*/  LEA R6, P6, R10.reuse, R3, 0x2 ;  /* 0x000000030a067211 */ /* 0x050fe200078c10ff */
[----:B------:R-:W-:-:S02]  /*d5c0*/  VIADD R11, R10, UR5 ;  /* 0x000000050a0b7c36 */ /* 0x000fc40008000000 */
[----:B------:R4:W-:Y:S01]  /*d5d0*/  @P0 STG.E desc[UR18][R4.64], R89 ;  /* 0x0000005904000986 */ /* 0x0009e2000c101912 */
[----:B-1----:R-:W-:Y:S01]  /*d5e0*/  ISETP.LT.AND P0, PT, R12, UR4, !P1 ;  /* 0x000000040c007c0c */ /* 0x002fe2000cf01270 */
[----:B------:R-:W1:Y:S01]  /*d5f0*/  LDCU UR4, c[0x0][0x39c] ;  /* 0x00007380ff0477ac */ /* 0x000e620008000800 */
        /* <DEDUP_REMOVED lines=16> */
[----:B----4-:R-:W-:Y:S01]  /*d700*/  LEA R4, P4, R12, R3, 0x2 ;  /* 0x000000030c047211 */ /* 0x010fe200078810ff */
[----:B---3--:R-:W-:-:S02]  /*d710*/  VIADD R7, R0, 0x5d ;  /* 0x0000005d00077836 */ /* 0x008fc40000000000 */
        /* <DEDUP_REMOVED lines=161> */
[----:B------:R-:W-:Y:S01]  /*e130*/  @P2 STG.E desc[UR18][R4.64], R115 ;  /* 0x0000007304002986 */ /* 0x000fe2000c101912 */
        /* <DEDUP_REMOVED lines=11> */
[----:B------:R-:W4:Y:S01]  /*e1f0*/  LDCU UR7, c[0x0][0x39c] ;  /* 0x00007380ff0777ac */ /* 0x000f220008000800 */
[----:B------:R-:W-:Y:S01]  /*e200*/  VIADD R12, R12, UR5 ;  /* 0x000000050c0c7c36 */ /* 0x000fe20008000000 */
[----:B------:R5:W-:Y:S01]  /*e210*/  @P4 STG.E desc[UR18][R8.64], R117 ;  /* 0x0000007508004986 */ /* 0x000be2000c101912 */
[----:B--2---:R-:W-:Y:S01]  /*e220*/  ISETP.LT.AND P4, PT, R13, UR6, !P1 ;  /* 0x000000060d007c0c */ /* 0x004fe2000cf81270 */
[----:B---3--:R-:W-:Y:S01]  /*e230*/  VIADD R7, R0, 0x77 ;  /* 0x0000007700077836 */ /* 0x008fe20000000000 */
[----:B------:R-:W2:Y:S01]  /*e240*/  LDCU UR6, c[0x0][0x39c] ;  /* 0x00007380ff0677ac */ /* 0x000ea20008000800 */
[C---:B------:R-:W-:Y:S01]  /*e250*/  VIADD R13, R12.reuse, UR5 ;  /* 0x000000050c0d7c36 */ /* 0x040fe20008000000 */
[----:B------:R3:W-:Y:S01]  /*e260*/  @P5 STG.E desc[UR18][R10.64], R118 ;  /* 0x000000760a005986 */ /* 0x0007e2000c101912 */
[----:B------:R-:W-:-:S03]  /*e270*/  LEA R4, P5, R12, R3, 0x2 ;  /* 0x000000030c047211 */ /* 0x000fc600078a10ff */
[-C--:B------:R-:W-:Y:S02]  /*e280*/  LEA R6, P6, R13, R3.reuse, 0x2 ;  /* 0x000000030d067211 */ /* 0x080fe400078c10ff */
[-C--:B------:R-:W-:Y:S01]  /*e290*/  LEA.HI.X.SX32 R5, R12, R2.reuse, 0x2, P5 ;  /* 0x000000020c057211 */ /* 0x080fe200028f16ff */
[----:B-----5:R-:W-:Y:S01]  /*e2a0*/  VIADD R8, R0, 0x78 ;  /* 0x0000007800087836 */ /* 0x020fe20000000000 */
[----:B-1----:R-:W-:Y:S01]  /*e2b0*/  ISETP.LT.AND P5, PT, R7, UR4, !P1 ;  /* 0x0000000407007c0c */ /* 0x002fe2000cfa1270 */
[----:B------:R-:W1:Y:S01]  /*e2c0*/  LDCU UR4, c[0x0][0x39c] ;  /* 0x00007380ff0477ac */ /* 0x000e620008000800 */
[C---:B------:R-:W-:Y:S01]  /*e2d0*/  LEA.HI.X.SX32 R7, R13.reuse, R2, 0x2, P6 ;  /* 0x000000020d077211 */ /* 0x040fe200030f16ff */
[----:B------:R-:W-:Y:S01]  /*e2e0*/  VIADD R13, R13, UR5 ;  /* 0x000000050d0d7c36 */ /* 0x000fe20008000000 */
[----:B------:R5:W-:Y:S01]  /*e2f0*/  @P0 STG.E desc[UR18][R4.64], R119 ;  /* 0x0000007704000986 */ /* 0x000be2000c101912 */
[----:B----4-:R-:W-:Y:S01]  /*e300*/  ISETP.LT.AND P0, PT, R8, UR7, !P1 ;  /* 0x0000000708007c0c */ /* 0x010fe2000cf01270 */
[----:B---3--:R-:W-:Y:S01]  /*e310*/  VIADD R11, R0, 0x79 ;  /* 0x00000079000b7836 */ /* 0x008fe20000000000 */
[----:B------:R-:W3:Y:S01]  /*e320*/  LDCU UR7, c[0x0][0x39c] ;  /* 0x00007380ff0777ac */ /* 0x000ee20008000800 */
[----:B------:R4:W-:Y:S01]  /*e330*/  @P2 STG.E desc[UR18][R6.64], R120 ;  /* 0x0000007806002986 */ /* 0x0009e2000c101912 */
[C---:B------:R-:W-:Y:S01]  /*e340*/  LEA R8, P2, R13.reuse, R3, 0x2 ;  /* 0x000000030d087211 */ /* 0x040fe200078410ff */
[----:B------:R-:W-:-:S03]  /*e350*/  VIADD R10, R13, UR5 ;  /* 0x000000050d0a7c36 */ /* 0x000fc60008000000 */
[-C--:B------:R-:W-:Y:S02]  /*e360*/  LEA.HI.X.SX32 R9, R13, R2.reuse, 0x2, P2 ;  /* 0x000000020d097211 */ /* 0x080fe400010f16ff */
[----:B--2---:R-:W-:Y:S01]  /*e370*/  ISETP.LT.AND P2, PT, R11, UR6, !P1 ;  /* 0x000000060b007c0c */ /* 0x004fe2000cf41270 */
[----:B------:R-:W2:Y:S01]  /*e380*/  LDCU UR6, c[0x0][0x39c] ;  /* 0x00007380ff0677ac */ /* 0x000ea20008000800 */
[----:B-----5:R-:W-:Y:S01]  /*e390*/  VIADD R5, R0, 0x7a ;  /* 0x0000007a00057836 */ /* 0x020fe20000000000 */
[CC--:B------:R-:W-:Y:S01]  /*e3a0*/  LEA R4, P6, R10.reuse, R3.reuse, 0x2 ;  /* 0x000000030a047211 */ /* 0x0c0fe200078c10ff */
[----:B------:R5:W-:Y:S01]  /*e3b0*/  @P3 STG.E desc[UR18][R8.64], R121 ;  /* 0x0000007908003986 */ /* 0x000be2000c101912 */
[C---:B----4-:R-:W-:Y:S02]  /*e3c0*/  VIADD R7, R10.reuse, UR5 ;  /* 0x000000050a077c36 */ /* 0x050fe40008000000 */
[----:B-1----:R-:W-:Y:S01]  /*e3d0*/  ISETP.LT.AND P3, PT, R5, UR4, !P1 ;  /* 0x0000000405007c0c */ /* 0x002fe2000cf61270 */
[----:B------:R-:W1:Y:S01]  /*e3e0*/  LDCU UR4, c[0x0][0x39c] ;  /* 0x00007380ff0477ac */ /* 0x000e620008000800 */
[----:B------:R-:W-:Y:S01]  /*e3f0*/  LEA.HI.X.SX32 R5, R10, R2, 0x2, P6 ;  /* 0x000000020a057211 */ /* 0x000fe200030f16ff */
[----:B------:R-:W-:Y:S01]  /*e400*/  VIADD R11, R0, 0x7b ;  /* 0x0000007b000b7836 */ /* 0x000fe20000000000 */
[C---:B------:R-:W-:Y:S01]  /*e410*/  LEA R6, P6, R7.reuse, R3, 0x2 ;  /* 0x0000000307067211 */ /* 0x040fe200078c10ff */
[----:B------:R-:W-:-:S02]  /*e420*/  VIADD R10, R7, UR5 ;  /* 0x00000005070a7c36 */ /* 0x000fc40008000000 */
[----:B------:R4:W-:Y:S01]  /*e430*/  @P4 STG.E desc[UR18][R4.64], R122 ;  /* 0x0000007a04004986 */ /* 0x0009e2000c101912 */
[-C--:B------:R-:W-:Y:S01]  /*e440*/  LEA.HI.X.SX32 R7, R7, R2.reuse, 0x2, P6 ;  /* 0x0000000207077211 */ /* 0x080fe200030f16ff */
[----:B-----5:R-:W-:Y:S01]  /*e450*/  VIADD R9, R0, 0x7c ;  /* 0x0000007c00097836 */ /* 0x020fe20000000000 */
[----:B---3--:R-:W-:Y:S01]  /*e460*/  ISETP.LT.AND P4, PT, R11, UR7, !P1 ;  /* 0x000000070b007c0c */ /* 0x008fe2000cf81270 */
[C---:B------:R-:W-:Y:S01]  /*e470*/  VIADD R11, R10.reuse, UR5 ;  /* 0x000000050a0b7c36 */ /* 0x040fe20008000000 */
[CC--:B------:R-:W-:Y:S01]  /*e480*/  LEA R8, P6, R10.reuse, R3.reuse, 0x2 ;  /* 0x000000030a087211 */ /* 0x0c0fe200078c10ff */
[----:B------:R3:W-:Y:S01]  /*e490*/  @P5 STG.E desc[UR18][R6.64], R123 ;  /* 0x0000007b06005986 */ /* 0x0007e2000c101912 */
[----:B--2---:R-:W-:Y:S01]  /*e4a0*/  ISETP.LT.AND P5, PT, R9, UR6, !P1 ;  /* 0x0000000609007c0c */ /* 0x004fe2000cfa1270 */
[C---:B------:R-:W-:Y:S01]  /*e4b0*/  VIADD R12, R11.reuse, UR5 ;  /* 0x000000050b0c7c36 */ /* 0x040fe20008000000 */
[----:B------:R-:W-:Y:S01]  /*e4c0*/  LEA.HI.X.SX32 R9, R10, R2, 0x2, P6 ;  /* 0x000000020a097211 */ /* 0x000fe200030f16ff */
[----:B------:R-:W2:Y:S01]  /*e4d0*/  LDCU UR6, c[0x0][0x39c] ;  /* 0x00007380ff0677ac */ /* 0x000ea20008000800 */
[----:B------:R-:W-:Y:S01]  /*e4e0*/  LEA R10, P6, R11, R3, 0x2 ;  /* 0x000000030b0a7211 */ /* 0x000fe200078c10ff */
[----:B----4-:R-:W-:-:S02]  /*e4f0*/  VIADD R4, R0, 0x7d ;  /* 0x0000007d00047836 */ /* 0x010fc40000000000 */
[----:B------:R-:W-:Y:S01]  /*e500*/  VIADD R13, R12, UR5 ;  /* 0x000000050c0d7c36 */ /* 0x000fe20008000000 */
[----:B------:R4:W-:Y:S01]  /*e510*/  @P0 STG.E desc[UR18][R8.64], R124 ;  /* 0x0000007c08000986 */ /* 0x0009e2000c101912 */
[----:B------:R-:W-:Y:S01]  /*e520*/  LEA.HI.X.SX32 R11, R11, R2, 0x2, P6 ;  /* 0x000000020b0b7211 */ /* 0x000fe200030f16ff */
[----:B------:R-:W-:Y:S01]  /*e530*/  VIADD R0, R0, 0x7f ;  /* 0x0000007f00007836 */ /* 0x000fe20000000000 */
[----:B-1----:R-:W-:Y:S01]  /*e540*/  ISETP.LT.AND P0, PT, R4, UR4, !P1 ;  /* 0x0000000404007c0c */ /* 0x002fe2000cf01270 */
[C---:B------:R-:W-:Y:S01]  /*e550*/  VIADD R14, R13.reuse, UR5 ;  /* 0x000000050d0e7c36 */ /* 0x040fe20008000000 */
[----:B------:R-:W1:Y:S01]  /*e560*/  LDCU UR4, c[0x0][0x39c] ;  /* 0x00007380ff0477ac */ /* 0x000e620008000800 */
[----:B------:R5:W-:Y:S01]  /*e570*/  @P2 STG.E desc[UR18][R10.64], R125 ;  /* 0x0000007d0a002986 */ /* 0x000be2000c101912 */
[-C--:B---3--:R-:W-:Y:S01]  /*e580*/  LEA R6, P6, R13, R3.reuse, 0x2 ;  /* 0x000000030d067211 */ /* 0x088fe200078c10ff */
[----:B------:R-:W-:Y:S01]  /*e590*/  VIADD R15, R14, UR5 ;  /* 0x000000050e0f7c36 */ /* 0x000fe20008000000 */
[----:B------:R-:W-:-:S02]  /*e5a0*/  LEA R4, P2, R12, R3, 0x2 ;  /* 0x000000030c047211 */ /* 0x000fc400078410ff */
[-C--:B------:R-:W-:Y:S01]  /*e5b0*/  LEA.HI.X.SX32 R7, R13, R2.reuse, 0x2, P6 ;  /* 0x000000020d077211 */ /* 0x080fe200030f16ff */
[C---:B------:R-:W-:Y:S01]  /*e5c0*/  VIADD R16, R15.reuse, UR5 ;  /* 0x000000050f107c36 */ /* 0x040fe20008000000 */
[-C--:B------:R-:W-:Y:S02]  /*e5d0*/  LEA.HI.X.SX32 R5, R12, R2.reuse, 0x2, P2 ;  /* 0x000000020c057211 */ /* 0x080fe400010f16ff */
[-C--:B----4-:R-:W-:Y:S01]  /*e5e0*/  LEA R8, P6, R14, R3.reuse, 0x2 ;  /* 0x000000030e087211 */ /* 0x090fe200078c10ff */
[----:B------:R-:W-:Y:S01]  /*e5f0*/  VIADD R17, R16, UR5 ;  /* 0x0000000510117c36 */ /* 0x000fe20008000000 */
[-C--:B------:R-:W-:Y:S01]  /*e600*/  LEA R12, P2, R15, R3.reuse, 0x2 ;  /* 0x000000030f0c7211 */ /* 0x080fe200078410ff */
[----:B------:R3:W-:Y:S01]  /*e610*/  @P3 STG.E desc[UR18][R4.64], R126 ;  /* 0x0000007e04003986 */ /* 0x0007e2000c101912 */
[-C--:B------:R-:W-:Y:S02]  /*e620*/  LEA.HI.X.SX32 R9, R14, R2.reuse, 0x2, P6 ;  /* 0x000000020e097211 */ /* 0x080fe400030f16ff */
[----:B------:R-:W-:Y:S01]  /*e630*/  LEA R14, P6, R17, R3, 0x2 ;  /* 0x00000003110e7211 */ /* 0x000fe200078c10ff */
[----:B------:R3:W-:Y:S01]  /*e640*/  @P4 STG.E desc[UR18][R6.64], R127 ;  /* 0x0000007f06004986 */ /* 0x0007e2000c101912 */
[----:B------:R-:W-:-:S02]  /*e650*/  LEA.HI.X.SX32 R13, R15, R2, 0x2, P2 ;  /* 0x000000020f0d7211 */ /* 0x000fc400010f16ff */
[----:B--2---:R-:W-:Y:S01]  /*e660*/  ISETP.LT.AND P2, PT, R18, UR6, !P1 ;  /* 0x0000000612007c0c */ /* 0x004fe2000cf41270 */
[----:B------:R3:W-:Y:S01]  /*e670*/  @P5 STG.E desc[UR18][R8.64], R128 ;  /* 0x0000008008005986 */ /* 0x0007e2000c101912 */
[----:B-1----:R-:W-:Y:S02]  /*e680*/  ISETP.LT.AND P1, PT, R0, UR4, !P1 ;  /* 0x0000000400007c0c */ /* 0x002fe4000cf21270 */
[----:B------:R-:W-:Y:S01]  /*e690*/  LEA.HI.X.SX32 R15, R17, R2, 0x2, P6 ;  /* 0x00000002110f7211 */ /* 0x000fe200030f16ff */
[----:B------:R3:W-:Y:S01]  /*e6a0*/  @P0 STG.E desc[UR18][R12.64], R129 ;  /* 0x000000810c000986 */ /* 0x0007e2000c101912 */
[----:B-----5:R-:W-:-:S04]  /*e6b0*/  LEA R10, P6, R16, R3, 0x2 ;  /* 0x00000003100a7211 */ /* 0x020fc800078c10ff */
[----:B------:R-:W-:-:S05]  /*e6c0*/  LEA.HI.X.SX32 R11, R16, R2, 0x2, P6 ;  /* 0x00000002100b7211 */ /* 0x000fca00030f16ff */
[----:B------:R3:W-:Y:S04]  /*e6d0*/  @P2 STG.E desc[UR18][R10.64], R130 ;  /* 0x000000820a002986 */ /* 0x0007e8000c101912 */
[----:B------:R3:W-:Y:S01]  /*e6e0*/  @P1 STG.E desc[UR18][R14.64], R131 ;  /* 0x000000830e001986 */ /* 0x0007e2000c101912 */
[----:B------:R-:W-:Y:S06]  /*e6f0*/  BAR.SYNC.DEFER_BLOCKING 0x0 ;  /* 0x0000000000007b1d */ /* 0x000fec0000010000 */
[----:B------:R-:W-:Y:S05]  /*e700*/  BRA.U UP0, `(.L_x_14) ;  /* 0x0000000100a07547 */ /* 0x000fea000b800000 */
[----:B------:R-:W1:Y:S01]  /*e710*/  S2UR UR5, SR_CgaCtaId ;  /* 0x00000000000579c3 */ /* 0x000e620000008800 */
[----:B------:R-:W-:Y:S01]  /*e720*/  NOP ;  /* 0x0000000000007918 */ /* 0x000fe20000000000 */
[----:B------:R-:W-:Y:S01]  /*e730*/  UMOV UR4, 0x50 ;  /* 0x0000005000047882 */ /* 0x000fe20000000000 */
[----:B------:R-:W-:Y:S02]  /*e740*/  IMAD.U32 R0, RZ, RZ, UR17 ;  /* 0x00000011ff007e24 */ /* 0x000fe4000f8e00ff */
[----:B------:R-:W-:Y:S02]  /*e750*/  IMAD.MOV.U32 R3, RZ, RZ, 0xff ;  /* 0x000000ffff037424 */ /* 0x000fe400078e00ff */
[----:B---3--:R-:W-:Y:S01]  /*e760*/  IMAD.MOV.U32 R7, RZ, RZ, 0x1 ;  /* 0x00000001ff077424 */ /* 0x008fe200078e00ff */
[----:B------:R-:W-:-:S04]  /*e770*/  LOP3.LUT R0, R0, 0xffff, RZ, 0xc0, !PT ;  /* 0x0000ffff00007812 */ /* 0x000fc800078ec0ff */
[----:B------:R-:W-:-:S05]  /*e780*/  SHF.R.U32.HI R0, RZ, 0x5, R0 ;  /* 0x00000005ff007819 */ /* 0x000fca0000011600 */
[----:B------:R-:W-:Y:S01]  /*e790*/  VIADD R2, R0, 0x10 ;  /* 0x0000001000027836 */ /* 0x000fe20000000000 */
[----:B------:R-:W-:Y:S01]  /*e7a0*/  SHF.L.U32 R0, R3, R0, RZ ;  /* 0x0000000003007219 */ /* 0x000fe200000006ff */
[----:B-1----:R-:W-:-:S03]  /*e7b0*/  ULEA UR6, UR5, UR4, 0x18 ;  /* 0x0000000405067291 */ /* 0x002fc6000f8ec0ff */
[----:B------:R-:W-:-:S04]  /*e7c0*/  SHF.L.U32 R3, R7, R2, RZ ;  /* 0x0000000207037219 */ /* 0x000fc800000006ff */
[----:B------:R-:W-:Y:S02]  /*e7d0*/  LOP3.LUT R0, R3, R0, RZ, 0xfc, !PT ;  /* 0x0000000003007212 */ /* 0x000fe400078efcff */
[----:B------:R-:W1:Y:S02]  /*e7e0*/  LDS R5, [UR6] ;  /* 0x00000006ff057984 */ /* 0x000e640008000800 */
[C---:B------:R-:W-:Y:S02]  /*e7f0*/  LOP3.LUT R2, R0.reuse, 0xffff, RZ, 0xc0, !PT ;  /* 0x0000ffff00027812 */ /* 0x040fe400078ec0ff */
[----:B-1----:R-:W-:-:S04]  /*e800*/  LOP3.LUT R3, R0, 0xffff, R5, 0x80, !PT ;  /* 0x0000ffff00037812 */ /* 0x002fc800078e8005 */
[----:B------:R-:W-:-:S13]  /*e810*/  ISETP.NE.AND P0, PT, R3, R2, PT ;  /* 0x000000020300720c */ /* 0x000fda0003f05270 */
[----:B------:R-:W-:Y:S05]  /*e820*/  @P0 BRA `(.L_x_15) ;  /* 0x0000000000500947 */ /* 0x000fea0003800000 */
[----:B------:R-:W-:Y:S02]  /*e830*/  SHF.R.U32.HI R5, RZ, 0x10, R5 ;  /* 0x00000010ff057819 */ /* 0x000fe40000011605 */
[----:B------:R-:W-:-:S04]  /*e840*/  SHF.R.U32.HI R2, RZ, 0x10, R0 ;  /* 0x00000010ff027819 */ /* 0x000fc80000011600 */
[----:B------:R-:W-:-:S04]  /*e850*/  LOP3.LUT R5, R5, R2, RZ, 0xc0, !PT ;  /* 0x0000000205057212 */ /* 0x000fc800078ec0ff */
[----:B------:R-:W-:-:S13]  /*e860*/  ISETP.NE.AND P0, PT, R5, R2, PT ;  /* 0x000000020500720c */ /* 0x000fda0003f05270 */
[----:B------:R-:W-:Y:S05]  /*e870*/  @P0 BRA `(.L_x_16) ;  /* 0x0000000000300947 */ /* 0x000fea0003800000 */
[----:B------:R-:W-:Y:S01]  /*e880*/  R2UR UR4, R0 ;  /* 0x00000000000472ca */ /* 0x000fe200000e0000 */
[----:B------:R-:W-:Y:S01]  /*e890*/  VOTEU.ANY UR5, UPT, PT ;  /* 0x0000000000057886 */ /* 0x000fe200038e0100 */
[----:B------:R-:W1:Y:S01]  /*e8a0*/  S2R R0, SR_LANEID ;  /* 0x0000000000007919 */ /* 0x000e620000000000 */
[----:B------:R-:W-:-:S10]  /*e8b0*/  UFLO.U32 UR5, UR5 ;  /* 0x00000005000572bd */ /* 0x000fd400080e0000 */
[----:B------:R-:W-:-:S06]  /*e8c0*/  ULOP3.LUT UR4, URZ, UR4, URZ, 0x33, !UPT ;  /* 0x00000004ff047292 */ /* 0x000fcc000f8e33ff */
[----:B------:R-:W-:-:S04]  /*e8d0*/  IMAD.U32 R2, RZ, RZ, UR4 ;  /* 0x00000004ff027e24 */ /* 0x000fc8000f8e00ff */
[----:B------:R-:W2:Y:S02]  /*e8e0*/  REDUX UR7, R2 ;  /* 0x00000000020773c4 */ /* 0x000ea40000000000 */
[----:B------:R4:W-:Y:S01]  /*e8f0*/  UTCATOMSWS.AND URZ, UR4 ;  /* 0x0000000400ff79e3 */ /* 0x0009e20008000000 */
[----:B-1----:R-:W-:Y:S01]  /*e900*/  ISETP.EQ.U32.AND P0, PT, R0, UR5, PT ;  /* 0x0000000500007c0c */ /* 0x002fe2000bf02070 */
[----:B--2---:R-:W-:-:S12]  /*e910*/  IMAD.U32 R0, RZ, RZ, UR7 ;  /* 0x00000007ff007e24 */ /* 0x004fd8000f8e00ff */
[----:B------:R4:W-:Y:S01]  /*e920*/  @P0 ATOMS.AND RZ, [UR6], R0 ;  /* 0x00000000ffff098c */ /* 0x0009e2000a800006 */
[----:B------:R-:W-:Y:S05]  /*e930*/  BRA `(.L_x_14) ;  /* 0x0000000000147947 */ /* 0x000fea0003800000 */
.L_x_16:
[----:B------:R-:W-:-:S07]  /*e940*/  MOV R2, 0xe960 ;  /* 0x0000e96000027802 */ /* 0x000fce0000000f00 */
[----:B------:R-:W-:Y:S05]  /*e950*/  CALL.REL.NOINC `($__internal_0_$__cuda_sm10x_tcgen05_guardrail_trap_col_being_dealloced_not_returned_by_alloc) ;  /* 0x00000000002c7944 */ /* 0x000fea0003c00000 */
[----:B------:R-:W-:Y:S05]  /*e960*/  BRA `(.L_x_14) ;  /* 0x0000000000087947 */ /* 0x000fea0003800000 */
.L_x_15:
[----:B------:R-:W-:-:S07]  /*e970*/  MOV R2, 0xe990 ;  /* 0x0000e99000027802 */ /* 0x000fce0000000f00 */
[----:B------:R-:W-:Y:S05]  /*e980*/  CALL.REL.NOINC `($__internal_2_$__cuda_sm10x_tcgen05_guardrail_trap_unallocated_columns_being_dealloced) ;  /* 0x0000000000387944 */ /* 0x000fea0003c00000 */
.L_x_14:
[----:B------:R-:W-:Y:S01]  /*e990*/  NOP ;  /* 0x0000000000007918 */ /* 0x000fe20000000000 */
[----:B----4-:R-:W-:Y:S05]  /*e9a0*/  EXIT ;  /* 0x000000000000794d */ /* 0x010fea0003800000 */
.L_x_9:
[----:B------:R-:W1:Y:S02]  /*e9b0*/  SYNCS.PHASECHK.TRANS64.TRYWAIT P1, [UR14], R4 ;  /* 0x00000004ff0075a7 */ /* 0x000e64000802110e */
[----:B-1----:R-:W-:Y:S05]  /*e9c0*/  @!P1 BRA `(.L_x_9) ;  /* 0xfffffffc00f89947 */ /* 0x002fea000383ffff */
[----:B------:R-:W-:Y:S05]  /*e9d0*/  BRA `(.L_x_17) ;  /* 0xffffffa800f87947 */ /* 0x000fea000383ffff */
.L_x_13:
[----:B------:R-:W1:Y:S02]  /*e9e0*/  SYNCS.PHASECHK.TRANS64.TRYWAIT P6, [UR14], R9 ;  /* 0x00000009ff0075a7 */ /* 0x000e6400080c110e */
[----:B-1----:R-:W-:Y:S05]  /*e9f0*/  @!P6 BRA `(.L_x_13) ;  /* 0xfffffffc00f8e947 */ /* 0x002fea000383ffff */
[----:B------:R-:W-:Y:S05]  /*ea00*/  BRA `(.L_x_12) ;  /* 0xffffffc400a47947 */ /* 0x000fea000383ffff */
        .weak           $__internal_0_$__cuda_sm10x_tcgen05_guardrail_trap_col_being_dealloced_not_returned_by_alloc
        .type           $__internal_0_$__cuda_sm10x_tcgen05_guardrail_trap_col_being_dealloced_not_returned_by_alloc,@function
        .size           $__internal_0_$__cuda_sm10x_tcgen05_guardrail_trap_col_being_dealloced_not_returned_by_alloc,($__internal_1_$__cuda_sm10x_tcgen05_guardrail_trap_phase_invalid_during_alloc - $__internal_0_$__cuda_sm10x_tcgen05_guardrail_trap_col_being_dealloced_not_returned_by_alloc)
$__internal_0_$__cuda_sm10x_tcgen05_guardrail_trap_col_being_dealloced_not_returned_by_alloc:
[----:B------:R-:W-:Y:S05]  /*ea10*/  BPT.TRAP 0x1 ;  /* 0x000000040000795c */ /* 0x000fea0000300000 */
[----:B------:R-:W-:-:S04]  /*ea20*/  IMAD.MOV.U32 R3, RZ, RZ, 0x0 ;  /* 0x00000000ff037424 */ /* 0x000fc800078e00ff */
[----:B------:R-:W-:Y:S05]  /*ea30*/  RET.REL.NODEC R2 `(matmul_kernel) ;  /* 0xffffff1402707950 */ /* 0x000fea0003c3ffff */
        .weak           $__internal_1_$__cuda_sm10x_tcgen05_guardrail_trap_phase_invalid_during_alloc
        .type           $__internal_1_$__cuda_sm10x_tcgen05_guardrail_trap_phase_invalid_during_alloc,@function
        .size           $__internal_1_$__cuda_sm10x_tcgen05_guardrail_trap_phase_invalid_during_alloc,($__internal_2_$__cuda_sm10x_tcgen05_guardrail_trap_unallocated_columns_being_dealloced - $__internal_1_$__cuda_sm10x_tcgen05_guardrail_trap_phase_invalid_during_alloc)
$__internal_1_$__cuda_sm10x_tcgen05_guardrail_trap_phase_invalid_during_alloc:
[----:B------:R-:W-:Y:S05]  /*ea40*/  BPT.TRAP 0x1 ;  /* 0x000000040000795c */ /* 0x000fea0000300000 */
[----:B------:R-:W-:-:S04]  /*ea50*/  IMAD.MOV.U32 R5, RZ, RZ, 0x0 ;  /* 0x00000000ff057424 */ /* 0x000fc800078e00ff */
[----:B------:R-:W-:Y:S05]  /*ea60*/  RET.REL.NODEC R4 `(matmul_kernel) ;  /* 0xffffff1404647950 */ /* 0x000fea0003c3ffff */
        .weak           $__internal_2_$__cuda_sm10x_tcgen05_guardrail_trap_unallocated_columns_being_dealloced
        .type           $__internal_2_$__cuda_sm10x_tcgen05_guardrail_trap_unallocated_columns_being_dealloced,@function
        .size           $__internal_2_$__cuda_sm10x_tcgen05_guardrail_trap_unallocated_columns_being_dealloced,(.L_x_21 - $__internal_2_$__cuda_sm10x_tcgen05_guardrail_trap_unallocated_columns_being_dealloced)
$__internal_2_$__cuda_sm10x_tcgen05_guardrail_trap_unallocated_columns_being_dealloced:
[----:B------:R-:W-:Y:S05]  /*ea70*/  BPT.TRAP 0x1 ;  /* 0x000000040000795c */ /* 0x000fea0000300000 */
[----:B------:R-:W-:-:S04]  /*ea80*/  IMAD.MOV.U32 R3, RZ, RZ, 0x0 ;  /* 0x00000000ff037424 */ /* 0x000fc800078e00ff */
[----:B------:R-:W-:Y:S05]  /*ea90*/  RET.REL.NODEC R2 `(matmul_kernel) ;  /* 0xffffff1402587950 */ /* 0x000fea0003c3ffff */
.L_x_18:
[----:B------:R-:W-:-:S00]  /*eaa0*/  BRA `(.L_x_18) ;  /* 0xfffffffc00fc7947 */ /* 0x000fc0000383ffff */
[----:B------:R-:W-:-:S00]  /*eab0*/  NOP ;  /* 0x0000000000007918 */ /* 0x000fc00000000000 */
        /* <DEDUP_REMOVED lines=12> */
.L_x_21:


//--------------------- .nv.shared.matmul_kernel  --------------------------
	.section	.nv.shared.matmul_kernel,"aw",@nobits
	.sectionflags	@""
	.align	16
	.zero		1024


//--------------------- .nv.shared.reserved.0     --------------------------
	.section	.nv.shared.reserved.0,"aw",@nobits
	.align	8
	.weak		__nv_reservedSMEM_offset_0_alias
	.size		__nv_reservedSMEM_offset_0_alias, 0, 64
	.other		__nv_reservedSMEM_offset_0_alias,@"STO_CUDA_RESERVED_SHARED STV_DEFAULT"
__nv_reservedSMEM_offset_0_alias:
	.zero		0
.nv.shared.reserved.0:
	.zero		64
	.weak		__nv_reservedSMEM_allocation_phase
	.type		__nv_reservedSMEM_allocation_phase,@object
	.size		__nv_reservedSMEM_allocation_phase,(.L_0 - __nv_reservedSMEM_allocation_phase)
__nv_reservedSMEM_allocation_phase:
	.zero		1
.L_0:
	.zero		7
	.weak		__nv_reservedSMEM_devtool_atexit_pc
	.type		__nv_reservedSMEM_devtool_atexit_pc,@object
	.size		__nv_reservedSMEM_devtool_atexit_pc,(__nv_reservedSMEM_allocation_mask - __nv_reservedSMEM_devtool_atexit_pc)
__nv_reservedSMEM_devtool_atexit_pc:
	.zero		8
	.weak		__nv_reservedSMEM_allocation_mask
	.type		__nv_reservedSMEM_allocation_mask,@object
	.size		__nv_reservedSMEM_allocation_mask,(.L_2 - __nv_reservedSMEM_allocation_mask)
__nv_reservedSMEM_allocation_mask:
	.zero		4
.L_2:


//--------------------- .nv.constant0.matmul_kernel --------------------------
	.section	.nv.constant0.matmul_kernel,"a",@progbits
	.sectionflags	@""
	.align	4
.nv.constant0.matmul_kernel:
	.zero		976


//--------------------- SYMBOLS --------------------------

	.type		.nv.reservedSmem.offset0,@object
	.size		.nv.reservedSmem.offset0,0x4
	.type		.nv.reservedSmem.cap,@object
	.size		.nv.reservedSmem.cap,0x4
